







.version 5.0
.target sm_61
.address_size 64


.global .align 8 .b8 _ZTVSt9basic_iosIcSt11char_traitsIcEE[32];
.global .align 8 .b8 _ZTTSo[8];
.global .align 8 .b8 _ZTVSt15basic_streambufIcSt11char_traitsIcEE[128];
.global .align 8 .b8 _ZTVNSt7__cxx1115basic_stringbufIcSt11char_traitsIcESaIcEEE[128];
.global .align 8 .b8 _ZTTNSt7__cxx1119basic_ostringstreamIcSt11char_traitsIcESaIcEEE[8];
.global .align 8 .b8 _ZTVN10__cxxabiv119__pointer_type_infoE[8];
.global .align 8 .b8 _ZTVN10__cxxabiv120__function_type_infoE[8];
.global .align 8 .b8 _ZTVN10__cxxabiv117__class_type_infoE[8];
.global .align 8 .b8 _ZTVN10__cxxabiv120__si_class_type_infoE[8];
.global .align 8 .b8 _ZTVSt9exception[40];
.global .align 8 .b8 _ZTVN3c105ErrorE[40];
.global .align 8 .b8 _ZTVN3c1020intrusive_ptr_targetE[40];
.global .align 8 .b8 _ZTVN3c1011StorageImplE[40];
.global .align 8 .b8 _ZTVN6caffe28OperatorINS_11CUDAContextEEE[136];
.global .align 8 .b8 _ZTVN6caffe215IntegralImageOpIfNS_11CUDAContextEEE[136];
.global .align 8 .b8 _ZTVN6caffe223IntegralImageGradientOpIfNS_11CUDAContextEEE[136];

.visible .entry _ZN6caffe276_GLOBAL__N__52_tmpxft_00006fd9_00000000_7_integral_image_op_cpp1_ii_a0828ec813RowPassKernelEiiiiPKfPf(
.param .u32 _ZN6caffe276_GLOBAL__N__52_tmpxft_00006fd9_00000000_7_integral_image_op_cpp1_ii_a0828ec813RowPassKernelEiiiiPKfPf_param_0,
.param .u32 _ZN6caffe276_GLOBAL__N__52_tmpxft_00006fd9_00000000_7_integral_image_op_cpp1_ii_a0828ec813RowPassKernelEiiiiPKfPf_param_1,
.param .u32 _ZN6caffe276_GLOBAL__N__52_tmpxft_00006fd9_00000000_7_integral_image_op_cpp1_ii_a0828ec813RowPassKernelEiiiiPKfPf_param_2,
.param .u32 _ZN6caffe276_GLOBAL__N__52_tmpxft_00006fd9_00000000_7_integral_image_op_cpp1_ii_a0828ec813RowPassKernelEiiiiPKfPf_param_3,
.param .u64 _ZN6caffe276_GLOBAL__N__52_tmpxft_00006fd9_00000000_7_integral_image_op_cpp1_ii_a0828ec813RowPassKernelEiiiiPKfPf_param_4,
.param .u64 _ZN6caffe276_GLOBAL__N__52_tmpxft_00006fd9_00000000_7_integral_image_op_cpp1_ii_a0828ec813RowPassKernelEiiiiPKfPf_param_5
)
{
.reg .pred %p<10>;
.reg .f32 %f<4>;
.reg .b32 %r<39>;
.reg .b64 %rd<45>;


ld.param.u32 %r7, [_ZN6caffe276_GLOBAL__N__52_tmpxft_00006fd9_00000000_7_integral_image_op_cpp1_ii_a0828ec813RowPassKernelEiiiiPKfPf_param_1];
ld.param.u32 %r8, [_ZN6caffe276_GLOBAL__N__52_tmpxft_00006fd9_00000000_7_integral_image_op_cpp1_ii_a0828ec813RowPassKernelEiiiiPKfPf_param_2];
ld.param.u32 %r9, [_ZN6caffe276_GLOBAL__N__52_tmpxft_00006fd9_00000000_7_integral_image_op_cpp1_ii_a0828ec813RowPassKernelEiiiiPKfPf_param_3];
ld.param.u64 %rd22, [_ZN6caffe276_GLOBAL__N__52_tmpxft_00006fd9_00000000_7_integral_image_op_cpp1_ii_a0828ec813RowPassKernelEiiiiPKfPf_param_4];
ld.param.u64 %rd23, [_ZN6caffe276_GLOBAL__N__52_tmpxft_00006fd9_00000000_7_integral_image_op_cpp1_ii_a0828ec813RowPassKernelEiiiiPKfPf_param_5];
cvta.to.global.u64 %rd1, %rd23;
mov.u32 %r1, %ntid.x;
mov.u32 %r10, %ctaid.x;
mov.u32 %r11, %tid.x;
mad.lo.s32 %r12, %r1, %r10, %r11;
cvt.u64.u32	%rd41, %r12;
ld.param.s32 %rd3, [_ZN6caffe276_GLOBAL__N__52_tmpxft_00006fd9_00000000_7_integral_image_op_cpp1_ii_a0828ec813RowPassKernelEiiiiPKfPf_param_0];
setp.ge.u64	%p1, %rd41, %rd3;
@%p1 bra BB0_14;

cvta.to.global.u64 %rd4, %rd22;
cvt.s64.s32	%rd5, %r7;
cvt.s64.s32	%rd6, %r9;
mov.u32 %r13, %nctaid.x;
mul.lo.s32 %r14, %r13, %r1;
cvt.u64.u32	%rd7, %r14;

BB0_2:
or.b64 %rd24, %rd41, %rd5;
and.b64 %rd25, %rd24, -4294967296;
setp.eq.s64	%p2, %rd25, 0;
@%p2 bra BB0_4;
bra.uni BB0_3;

BB0_4:
cvt.u32.u64	%r15, %rd5;
cvt.u32.u64	%r16, %rd41;
div.u32 %r17, %r16, %r15;
rem.u32 %r18, %r16, %r15;
cvt.u64.u32	%rd42, %r17;
cvt.u64.u32	%rd43, %r18;
bra.uni BB0_5;

BB0_3:
div.u64 %rd42, %rd41, %rd5;
rem.u64 %rd43, %rd41, %rd5;

BB0_5:
rem.u64 %rd15, %rd42, %rd6;
or.b64 %rd26, %rd42, %rd6;
and.b64 %rd27, %rd26, -4294967296;
setp.eq.s64	%p3, %rd27, 0;
@%p3 bra BB0_7;
bra.uni BB0_6;

BB0_7:
cvt.u32.u64	%r19, %rd6;
cvt.u32.u64	%r20, %rd42;
div.u32 %r21, %r20, %r19;
cvt.u64.u32	%rd44, %r21;
bra.uni BB0_8;

BB0_6:
div.u64 %rd44, %rd42, %rd6;

BB0_8:
cvt.u32.u64	%r22, %rd43;
cvt.u32.u64	%r23, %rd15;
cvt.u32.u64	%r24, %rd44;
mad.lo.s32 %r25, %r24, %r9, %r23;
add.s32 %r26, %r7, -1;
mad.lo.s32 %r27, %r25, %r26, %r22;
add.s32 %r2, %r27, -1;
mad.lo.s32 %r28, %r25, %r7, %r22;
mul.lo.s32 %r29, %r28, %r8;
cvt.s64.s32	%rd19, %r29;
mul.wide.s32 %rd28, %r29, 4;
add.s64 %rd29, %rd1, %rd28;
mov.u32 %r30, 0;
st.global.u32 [%rd29], %r30;
setp.eq.s32	%p4, %r22, 0;
@%p4 bra BB0_11;
bra.uni BB0_9;

BB0_11:
mov.u32 %r38, 1;
setp.lt.s32	%p7, %r8, 2;
@%p7 bra BB0_13;

BB0_12:
cvt.s64.s32	%rd37, %r38;
add.s64 %rd38, %rd37, %rd19;
shl.b64 %rd39, %rd38, 2;
add.s64 %rd40, %rd1, %rd39;
st.global.u32 [%rd40], %r30;
add.s32 %r38, %r38, 1;
setp.lt.s32	%p8, %r38, %r8;
@%p8 bra BB0_12;
bra.uni BB0_13;

BB0_9:
add.s32 %r32, %r8, -1;
mul.lo.s32 %r33, %r2, %r32;
cvt.s64.s32	%rd20, %r33;
mov.u32 %r37, 1;
setp.lt.s32	%p5, %r8, 2;
@%p5 bra BB0_13;

BB0_10:
add.s32 %r34, %r37, -1;
cvt.s64.s32	%rd30, %r34;
add.s64 %rd31, %rd30, %rd19;
shl.b64 %rd32, %rd31, 2;
add.s64 %rd33, %rd1, %rd32;
add.s64 %rd34, %rd30, %rd20;
shl.b64 %rd35, %rd34, 2;
add.s64 %rd36, %rd4, %rd35;
ld.global.f32 %f1, [%rd36];
ld.global.f32 %f2, [%rd33];
add.f32 %f3, %f2, %f1;
st.global.f32 [%rd33+4], %f3;
add.s32 %r37, %r37, 1;
setp.lt.s32	%p6, %r37, %r8;
@%p6 bra BB0_10;

BB0_13:
add.s64 %rd41, %rd7, %rd41;
setp.lt.u64	%p9, %rd41, %rd3;
@%p9 bra BB0_2;

BB0_14:
ret;
}


.visible .entry _ZN6caffe276_GLOBAL__N__52_tmpxft_00006fd9_00000000_7_integral_image_op_cpp1_ii_a0828ec821RowPassGradientKernelEiiiiPKfPf(
.param .u32 _ZN6caffe276_GLOBAL__N__52_tmpxft_00006fd9_00000000_7_integral_image_op_cpp1_ii_a0828ec821RowPassGradientKernelEiiiiPKfPf_param_0,
.param .u32 _ZN6caffe276_GLOBAL__N__52_tmpxft_00006fd9_00000000_7_integral_image_op_cpp1_ii_a0828ec821RowPassGradientKernelEiiiiPKfPf_param_1,
.param .u32 _ZN6caffe276_GLOBAL__N__52_tmpxft_00006fd9_00000000_7_integral_image_op_cpp1_ii_a0828ec821RowPassGradientKernelEiiiiPKfPf_param_2,
.param .u32 _ZN6caffe276_GLOBAL__N__52_tmpxft_00006fd9_00000000_7_integral_image_op_cpp1_ii_a0828ec821RowPassGradientKernelEiiiiPKfPf_param_3,
.param .u64 _ZN6caffe276_GLOBAL__N__52_tmpxft_00006fd9_00000000_7_integral_image_op_cpp1_ii_a0828ec821RowPassGradientKernelEiiiiPKfPf_param_4,
.param .u64 _ZN6caffe276_GLOBAL__N__52_tmpxft_00006fd9_00000000_7_integral_image_op_cpp1_ii_a0828ec821RowPassGradientKernelEiiiiPKfPf_param_5
)
{
.reg .pred %p<7>;
.reg .f32 %f<5>;
.reg .b32 %r<30>;
.reg .b64 %rd<44>;


ld.param.u32 %r4, [_ZN6caffe276_GLOBAL__N__52_tmpxft_00006fd9_00000000_7_integral_image_op_cpp1_ii_a0828ec821RowPassGradientKernelEiiiiPKfPf_param_1];
ld.param.u32 %r5, [_ZN6caffe276_GLOBAL__N__52_tmpxft_00006fd9_00000000_7_integral_image_op_cpp1_ii_a0828ec821RowPassGradientKernelEiiiiPKfPf_param_2];
ld.param.u32 %r6, [_ZN6caffe276_GLOBAL__N__52_tmpxft_00006fd9_00000000_7_integral_image_op_cpp1_ii_a0828ec821RowPassGradientKernelEiiiiPKfPf_param_3];
ld.param.u64 %rd22, [_ZN6caffe276_GLOBAL__N__52_tmpxft_00006fd9_00000000_7_integral_image_op_cpp1_ii_a0828ec821RowPassGradientKernelEiiiiPKfPf_param_4];
ld.param.u64 %rd23, [_ZN6caffe276_GLOBAL__N__52_tmpxft_00006fd9_00000000_7_integral_image_op_cpp1_ii_a0828ec821RowPassGradientKernelEiiiiPKfPf_param_5];
cvta.to.global.u64 %rd1, %rd23;
cvta.to.global.u64 %rd2, %rd22;
mov.u32 %r1, %ntid.x;
mov.u32 %r7, %ctaid.x;
mov.u32 %r8, %tid.x;
mad.lo.s32 %r9, %r1, %r7, %r8;
cvt.u64.u32	%rd40, %r9;
ld.param.s32 %rd4, [_ZN6caffe276_GLOBAL__N__52_tmpxft_00006fd9_00000000_7_integral_image_op_cpp1_ii_a0828ec821RowPassGradientKernelEiiiiPKfPf_param_0];
setp.ge.u64	%p1, %rd40, %rd4;
@%p1 bra BB1_11;

cvt.s64.s32	%rd5, %r4;
cvt.s64.s32	%rd6, %r6;
mov.u32 %r10, %nctaid.x;
mul.lo.s32 %r11, %r10, %r1;
cvt.u64.u32	%rd7, %r11;

BB1_2:
or.b64 %rd24, %rd40, %rd5;
and.b64 %rd25, %rd24, -4294967296;
setp.eq.s64	%p2, %rd25, 0;
@%p2 bra BB1_4;
bra.uni BB1_3;

BB1_4:
cvt.u32.u64	%r12, %rd5;
cvt.u32.u64	%r13, %rd40;
div.u32 %r14, %r13, %r12;
rem.u32 %r15, %r13, %r12;
cvt.u64.u32	%rd41, %r14;
cvt.u64.u32	%rd42, %r15;
bra.uni BB1_5;

BB1_3:
div.u64 %rd41, %rd40, %rd5;
rem.u64 %rd42, %rd40, %rd5;

BB1_5:
rem.u64 %rd15, %rd41, %rd6;
or.b64 %rd26, %rd41, %rd6;
and.b64 %rd27, %rd26, -4294967296;
setp.eq.s64	%p3, %rd27, 0;
@%p3 bra BB1_7;
bra.uni BB1_6;

BB1_7:
cvt.u32.u64	%r16, %rd6;
cvt.u32.u64	%r17, %rd41;
div.u32 %r18, %r17, %r16;
cvt.u64.u32	%rd43, %r18;
bra.uni BB1_8;

BB1_6:
div.u64 %rd43, %rd41, %rd6;

BB1_8:
cvt.u32.u64	%r20, %rd42;
cvt.u32.u64	%r21, %rd15;
cvt.u32.u64	%r22, %rd43;
mad.lo.s32 %r23, %r22, %r6, %r21;
mad.lo.s32 %r24, %r23, %r4, %r20;
add.s32 %r25, %r5, 1;
mul.lo.s32 %r26, %r24, %r25;
cvt.s64.s32	%rd19, %r26;
mul.wide.s32 %rd28, %r26, 4;
add.s64 %rd29, %rd2, %rd28;
mul.lo.s32 %r27, %r24, %r5;
cvt.s64.s32	%rd20, %r27;
mul.wide.s32 %rd30, %r27, 4;
add.s64 %rd31, %rd1, %rd30;
ld.global.f32 %f1, [%rd29];
st.global.f32 [%rd31], %f1;
mov.u32 %r29, 1;
setp.lt.s32	%p4, %r5, 2;
@%p4 bra BB1_10;

BB1_9:
add.s32 %r28, %r29, -1;
cvt.s64.s32	%rd32, %r28;
add.s64 %rd33, %rd32, %rd20;
shl.b64 %rd34, %rd33, 2;
add.s64 %rd35, %rd1, %rd34;
cvt.s64.s32	%rd36, %r29;
add.s64 %rd37, %rd36, %rd19;
shl.b64 %rd38, %rd37, 2;
add.s64 %rd39, %rd2, %rd38;
ld.global.f32 %f2, [%rd39];
ld.global.f32 %f3, [%rd35];
add.f32 %f4, %f3, %f2;
st.global.f32 [%rd35+4], %f4;
add.s32 %r29, %r29, 1;
setp.lt.s32	%p5, %r29, %r5;
@%p5 bra BB1_9;

BB1_10:
add.s64 %rd40, %rd7, %rd40;
setp.lt.u64	%p6, %rd40, %rd4;
@%p6 bra BB1_2;

BB1_11:
ret;
}


.visible .entry _ZN6caffe276_GLOBAL__N__52_tmpxft_00006fd9_00000000_7_integral_image_op_cpp1_ii_a0828ec813ColPassKernelEiiiiPf(
.param .u32 _ZN6caffe276_GLOBAL__N__52_tmpxft_00006fd9_00000000_7_integral_image_op_cpp1_ii_a0828ec813ColPassKernelEiiiiPf_param_0,
.param .u32 _ZN6caffe276_GLOBAL__N__52_tmpxft_00006fd9_00000000_7_integral_image_op_cpp1_ii_a0828ec813ColPassKernelEiiiiPf_param_1,
.param .u32 _ZN6caffe276_GLOBAL__N__52_tmpxft_00006fd9_00000000_7_integral_image_op_cpp1_ii_a0828ec813ColPassKernelEiiiiPf_param_2,
.param .u32 _ZN6caffe276_GLOBAL__N__52_tmpxft_00006fd9_00000000_7_integral_image_op_cpp1_ii_a0828ec813ColPassKernelEiiiiPf_param_3,
.param .u64 _ZN6caffe276_GLOBAL__N__52_tmpxft_00006fd9_00000000_7_integral_image_op_cpp1_ii_a0828ec813ColPassKernelEiiiiPf_param_4
)
{
.reg .pred %p<7>;
.reg .f32 %f<4>;
.reg .b32 %r<29>;
.reg .b64 %rd<39>;


ld.param.u32 %r5, [_ZN6caffe276_GLOBAL__N__52_tmpxft_00006fd9_00000000_7_integral_image_op_cpp1_ii_a0828ec813ColPassKernelEiiiiPf_param_1];
ld.param.u32 %r6, [_ZN6caffe276_GLOBAL__N__52_tmpxft_00006fd9_00000000_7_integral_image_op_cpp1_ii_a0828ec813ColPassKernelEiiiiPf_param_2];
ld.param.u32 %r7, [_ZN6caffe276_GLOBAL__N__52_tmpxft_00006fd9_00000000_7_integral_image_op_cpp1_ii_a0828ec813ColPassKernelEiiiiPf_param_3];
ld.param.u64 %rd20, [_ZN6caffe276_GLOBAL__N__52_tmpxft_00006fd9_00000000_7_integral_image_op_cpp1_ii_a0828ec813ColPassKernelEiiiiPf_param_4];
mov.u32 %r1, %ntid.x;
mov.u32 %r8, %ctaid.x;
mov.u32 %r9, %tid.x;
mad.lo.s32 %r10, %r1, %r8, %r9;
cvt.u64.u32	%rd35, %r10;
ld.param.s32 %rd2, [_ZN6caffe276_GLOBAL__N__52_tmpxft_00006fd9_00000000_7_integral_image_op_cpp1_ii_a0828ec813ColPassKernelEiiiiPf_param_0];
setp.ge.u64	%p1, %rd35, %rd2;
@%p1 bra BB2_11;

cvta.to.global.u64 %rd3, %rd20;
cvt.s64.s32	%rd4, %r6;
cvt.s64.s32	%rd5, %r7;
mul.lo.s32 %r2, %r6, %r5;
mov.u32 %r11, %nctaid.x;
mul.lo.s32 %r12, %r11, %r1;
cvt.u64.u32	%rd6, %r12;

BB2_2:
or.b64 %rd21, %rd35, %rd4;
and.b64 %rd22, %rd21, -4294967296;
setp.eq.s64	%p2, %rd22, 0;
@%p2 bra BB2_4;
bra.uni BB2_3;

BB2_4:
cvt.u32.u64	%r13, %rd4;
cvt.u32.u64	%r14, %rd35;
div.u32 %r15, %r14, %r13;
rem.u32 %r16, %r14, %r13;
cvt.u64.u32	%rd36, %r15;
cvt.u64.u32	%rd37, %r16;
bra.uni BB2_5;

BB2_3:
div.u64 %rd36, %rd35, %rd4;
rem.u64 %rd37, %rd35, %rd4;

BB2_5:
rem.u64 %rd14, %rd36, %rd5;
or.b64 %rd23, %rd36, %rd5;
and.b64 %rd24, %rd23, -4294967296;
setp.eq.s64	%p3, %rd24, 0;
@%p3 bra BB2_7;
bra.uni BB2_6;

BB2_7:
cvt.u32.u64	%r17, %rd5;
cvt.u32.u64	%r18, %rd36;
div.u32 %r19, %r18, %r17;
cvt.u64.u32	%rd38, %r19;
bra.uni BB2_8;

BB2_6:
div.u64 %rd38, %rd36, %rd5;

BB2_8:
cvt.u32.u64	%r21, %rd14;
cvt.s64.s32 %rd25, %rd37;
cvt.u32.u64	%r22, %rd38;
mad.lo.s32 %r23, %r22, %r7, %r21;
mul.lo.s32 %r24, %r2, %r23;
cvt.s64.s32	%rd26, %r24;
add.s64 %rd18, %rd26, %rd25;
mov.u32 %r28, 1;
setp.lt.s32	%p4, %r5, 2;
@%p4 bra BB2_10;

BB2_9:
add.s32 %r25, %r28, -1;
mul.lo.s32 %r26, %r25, %r6;
cvt.s64.s32	%rd27, %r26;
add.s64 %rd28, %rd27, %rd18;
shl.b64 %rd29, %rd28, 2;
add.s64 %rd30, %rd3, %rd29;
mul.lo.s32 %r27, %r28, %r6;
cvt.s64.s32	%rd31, %r27;
add.s64 %rd32, %rd31, %rd18;
shl.b64 %rd33, %rd32, 2;
add.s64 %rd34, %rd3, %rd33;
ld.global.f32 %f1, [%rd34];
ld.global.f32 %f2, [%rd30];
add.f32 %f3, %f2, %f1;
st.global.f32 [%rd34], %f3;
add.s32 %r28, %r28, 1;
setp.lt.s32	%p5, %r28, %r5;
@%p5 bra BB2_9;

BB2_10:
add.s64 %rd35, %rd6, %rd35;
setp.lt.u64	%p6, %rd35, %rd2;
@%p6 bra BB2_2;

BB2_11:
ret;
}


.visible .entry _ZN6caffe276_GLOBAL__N__52_tmpxft_00006fd9_00000000_7_integral_image_op_cpp1_ii_a0828ec821ColPassGradientKernelEiiiiPKfPf(
.param .u32 _ZN6caffe276_GLOBAL__N__52_tmpxft_00006fd9_00000000_7_integral_image_op_cpp1_ii_a0828ec821ColPassGradientKernelEiiiiPKfPf_param_0,
.param .u32 _ZN6caffe276_GLOBAL__N__52_tmpxft_00006fd9_00000000_7_integral_image_op_cpp1_ii_a0828ec821ColPassGradientKernelEiiiiPKfPf_param_1,
.param .u32 _ZN6caffe276_GLOBAL__N__52_tmpxft_00006fd9_00000000_7_integral_image_op_cpp1_ii_a0828ec821ColPassGradientKernelEiiiiPKfPf_param_2,
.param .u32 _ZN6caffe276_GLOBAL__N__52_tmpxft_00006fd9_00000000_7_integral_image_op_cpp1_ii_a0828ec821ColPassGradientKernelEiiiiPKfPf_param_3,
.param .u64 _ZN6caffe276_GLOBAL__N__52_tmpxft_00006fd9_00000000_7_integral_image_op_cpp1_ii_a0828ec821ColPassGradientKernelEiiiiPKfPf_param_4,
.param .u64 _ZN6caffe276_GLOBAL__N__52_tmpxft_00006fd9_00000000_7_integral_image_op_cpp1_ii_a0828ec821ColPassGradientKernelEiiiiPKfPf_param_5
)
{
.reg .pred %p<7>;
.reg .f32 %f<5>;
.reg .b32 %r<33>;
.reg .b64 %rd<51>;


ld.param.u32 %r5, [_ZN6caffe276_GLOBAL__N__52_tmpxft_00006fd9_00000000_7_integral_image_op_cpp1_ii_a0828ec821ColPassGradientKernelEiiiiPKfPf_param_0];
ld.param.u32 %r6, [_ZN6caffe276_GLOBAL__N__52_tmpxft_00006fd9_00000000_7_integral_image_op_cpp1_ii_a0828ec821ColPassGradientKernelEiiiiPKfPf_param_1];
ld.param.u32 %r7, [_ZN6caffe276_GLOBAL__N__52_tmpxft_00006fd9_00000000_7_integral_image_op_cpp1_ii_a0828ec821ColPassGradientKernelEiiiiPKfPf_param_2];
ld.param.u32 %r8, [_ZN6caffe276_GLOBAL__N__52_tmpxft_00006fd9_00000000_7_integral_image_op_cpp1_ii_a0828ec821ColPassGradientKernelEiiiiPKfPf_param_3];
ld.param.u64 %rd21, [_ZN6caffe276_GLOBAL__N__52_tmpxft_00006fd9_00000000_7_integral_image_op_cpp1_ii_a0828ec821ColPassGradientKernelEiiiiPKfPf_param_4];
ld.param.u64 %rd22, [_ZN6caffe276_GLOBAL__N__52_tmpxft_00006fd9_00000000_7_integral_image_op_cpp1_ii_a0828ec821ColPassGradientKernelEiiiiPKfPf_param_5];
cvta.to.global.u64 %rd1, %rd22;
cvta.to.global.u64 %rd2, %rd21;
mov.u32 %r1, %ntid.x;
mov.u32 %r9, %ctaid.x;
mov.u32 %r10, %tid.x;
mad.lo.s32 %r11, %r1, %r9, %r10;
cvt.u64.u32	%rd47, %r11;
cvt.s64.s32	%rd23, %r5;
setp.ge.u64	%p1, %rd47, %rd23;
@%p1 bra BB3_11;

cvt.s64.s32	%rd4, %r7;
cvt.s64.s32	%rd5, %r8;
add.s32 %r12, %r6, 1;
mul.lo.s32 %r2, %r12, %r7;
mov.u32 %r13, %nctaid.x;
mul.lo.s32 %r14, %r13, %r1;
cvt.u64.u32	%rd6, %r14;

BB3_2:
or.b64 %rd24, %rd47, %rd4;
and.b64 %rd25, %rd24, -4294967296;
setp.eq.s64	%p2, %rd25, 0;
@%p2 bra BB3_4;
bra.uni BB3_3;

BB3_4:
cvt.u32.u64	%r15, %rd4;
cvt.u32.u64	%r16, %rd47;
div.u32 %r17, %r16, %r15;
rem.u32 %r18, %r16, %r15;
cvt.u64.u32	%rd48, %r17;
cvt.u64.u32	%rd49, %r18;
bra.uni BB3_5;

BB3_3:
div.u64 %rd48, %rd47, %rd4;
rem.u64 %rd49, %rd47, %rd4;

BB3_5:
rem.u64 %rd14, %rd48, %rd5;
or.b64 %rd26, %rd48, %rd5;
and.b64 %rd27, %rd26, -4294967296;
setp.eq.s64	%p3, %rd27, 0;
@%p3 bra BB3_7;
bra.uni BB3_6;

BB3_7:
cvt.u32.u64	%r19, %rd5;
cvt.u32.u64	%r20, %rd48;
div.u32 %r21, %r20, %r19;
cvt.u64.u32	%rd50, %r21;
bra.uni BB3_8;

BB3_6:
div.u64 %rd50, %rd48, %rd5;

BB3_8:
cvt.u32.u64	%r23, %rd14;
cvt.s64.s32 %rd28, %rd49;
cvt.u32.u64	%r24, %rd50;
mad.lo.s32 %r25, %r24, %r8, %r23;
mul.lo.s32 %r26, %r2, %r25;
cvt.s64.s32	%rd29, %r26;
add.s64 %rd18, %rd29, %rd28;
shl.b64 %rd30, %rd18, 2;
add.s64 %rd31, %rd2, %rd30;
mul.lo.s32 %r27, %r7, %r6;
mul.lo.s32 %r28, %r27, %r25;
cvt.s64.s32	%rd32, %r28;
add.s64 %rd19, %rd32, %rd28;
shl.b64 %rd33, %rd19, 2;
add.s64 %rd34, %rd1, %rd33;
ld.global.f32 %f1, [%rd31];
st.global.f32 [%rd34], %f1;
mov.u32 %r32, 1;
setp.lt.s32	%p4, %r6, 2;
@%p4 bra BB3_10;

BB3_9:
add.s32 %r29, %r32, -1;
mul.lo.s32 %r30, %r29, %r7;
cvt.s64.s32	%rd35, %r30;
add.s64 %rd36, %rd35, %rd19;
shl.b64 %rd37, %rd36, 2;
add.s64 %rd38, %rd1, %rd37;
mul.lo.s32 %r31, %r32, %r7;
cvt.s64.s32	%rd39, %r31;
add.s64 %rd40, %rd39, %rd18;
shl.b64 %rd41, %rd40, 2;
add.s64 %rd42, %rd2, %rd41;
ld.global.f32 %f2, [%rd42];
ld.global.f32 %f3, [%rd38];
add.f32 %f4, %f3, %f2;
add.s64 %rd43, %rd39, %rd19;
shl.b64 %rd44, %rd43, 2;
add.s64 %rd45, %rd1, %rd44;
st.global.f32 [%rd45], %f4;
add.s32 %r32, %r32, 1;
setp.lt.s32	%p5, %r32, %r6;
@%p5 bra BB3_9;

BB3_10:
add.s64 %rd47, %rd6, %rd47;
setp.lt.u64	%p6, %rd47, %rd23;
@%p6 bra BB3_2;

BB3_11:
ret;
}




// ===== COMPILED SASS (sm_100) =====

	.target	sm_100

	.elftype	@"ET_EXEC"


//--------------------- .note.nv.tkinfo           --------------------------
	.section	.note.nv.tkinfo,"",@"SHT_NOTE"
	.sectionflags	@"SHF_NOTE_NV_TKINFO"
	.tkinfo
        /*0018*/ 	.word	0x00000002
        /*0030*/ 	.string	""
        /*0030*/ 	.string	"ptxas"
        /*0030*/ 	.string	"Cuda compilation tools, release 13.0, V13.0.88"
        /*0030*/ 	.string	"Build cuda_13.0.r13.0/compiler.36424714_0"
        /*0030*/ 	.string	"-arch sm_100 "



//--------------------- .note.nv.cuinfo           --------------------------
	.section	.note.nv.cuinfo,"",@"SHT_NOTE"
	.sectionflags	@"SHF_NOTE_NV_CUINFO"
        /*0018*/ 	.short	0x0002
        /*001a*/ 	.short	0x003d
        /*001c*/ 	.short	0x0082
	.zero		2


//--------------------- .nv.info                  --------------------------
	.section	.nv.info,"",@"SHT_CUDA_INFO"
	.align	4


	//----- nvinfo : EIATTR_REGCOUNT
	.align		4
        /*0000*/ 	.byte	0x04, 0x2f
        /*0002*/ 	.short	(.L_17 - .L_16)
	.align		4
.L_16:
        /*0004*/ 	.word	index@(_ZN6caffe276_GLOBAL__N__52_tmpxft_00006fd9_00000000_7_integral_image_op_cpp1_ii_a0828ec813RowPassKernelEiiiiPKfPf)
        /*0008*/ 	.word	0x0000001a


	//----- nvinfo : EIATTR_FRAME_SIZE
	.align		4
.L_17:
        /*000c*/ 	.byte	0x04, 0x11
        /*000e*/ 	.short	(.L_19 - .L_18)
	.align		4
.L_18:
        /*0010*/ 	.word	index@($__internal_7_$__cuda_sm20_rem_u64)
        /*0014*/ 	.word	0x00000000


	//----- nvinfo : EIATTR_FRAME_SIZE
	.align		4
.L_19:
        /*0018*/ 	.byte	0x04, 0x11
        /*001a*/ 	.short	(.L_21 - .L_20)
	.align		4
.L_20:
        /*001c*/ 	.word	index@($__internal_6_$__cuda_sm20_div_u64)
        /*0020*/ 	.word	0x00000000


	//----- nvinfo : EIATTR_FRAME_SIZE
	.align		4
.L_21:
        /*0024*/ 	.byte	0x04, 0x11
        /*0026*/ 	.short	(.L_23 - .L_22)
	.align		4
.L_22:
        /*0028*/ 	.word	index@(_ZN6caffe276_GLOBAL__N__52_tmpxft_00006fd9_00000000_7_integral_image_op_cpp1_ii_a0828ec813RowPassKernelEiiiiPKfPf)
        /*002c*/ 	.word	0x00000000


	//----- nvinfo : EIATTR_REGCOUNT
	.align		4
.L_23:
        /*0030*/ 	.byte	0x04, 0x2f
        /*0032*/ 	.short	(.L_25 - .L_24)
	.align		4
.L_24:
        /*0034*/ 	.word	index@(_ZN6caffe276_GLOBAL__N__52_tmpxft_00006fd9_00000000_7_integral_image_op_cpp1_ii_a0828ec821RowPassGradientKernelEiiiiPKfPf)
        /*0038*/ 	.word	0x0000001b


	//----- nvinfo : EIATTR_FRAME_SIZE
	.align		4
.L_25:
        /*003c*/ 	.byte	0x04, 0x11
        /*003e*/ 	.short	(.L_27 - .L_26)
	.align		4
.L_26:
        /*0040*/ 	.word	index@($__internal_5_$__cuda_sm20_rem_u64)
        /*0044*/ 	.word	0x00000000


	//----- nvinfo : EIATTR_FRAME_SIZE
	.align		4
.L_27:
        /*0048*/ 	.byte	0x04, 0x11
        /*004a*/ 	.short	(.L_29 - .L_28)
	.align		4
.L_28:
        /*004c*/ 	.word	index@($__internal_4_$__cuda_sm20_div_u64)
        /*0050*/ 	.word	0x00000000


	//----- nvinfo : EIATTR_FRAME_SIZE
	.align		4
.L_29:
        /*0054*/ 	.byte	0x04, 0x11
        /*0056*/ 	.short	(.L_31 - .L_30)
	.align		4
.L_30:
        /*0058*/ 	.word	index@(_ZN6caffe276_GLOBAL__N__52_tmpxft_00006fd9_00000000_7_integral_image_op_cpp1_ii_a0828ec821RowPassGradientKernelEiiiiPKfPf)
        /*005c*/ 	.word	0x00000000


	//----- nvinfo : EIATTR_REGCOUNT
	.align		4
.L_31:
        /*0060*/ 	.byte	0x04, 0x2f
        /*0062*/ 	.short	(.L_33 - .L_32)
	.align		4
.L_32:
        /*0064*/ 	.word	index@(_ZN6caffe276_GLOBAL__N__52_tmpxft_00006fd9_00000000_7_integral_image_op_cpp1_ii_a0828ec813ColPassKernelEiiiiPf)
        /*0068*/ 	.word	0x00000018


	//----- nvinfo : EIATTR_FRAME_SIZE
	.align		4
.L_33:
        /*006c*/ 	.byte	0x04, 0x11
        /*006e*/ 	.short	(.L_35 - .L_34)
	.align		4
.L_34:
        /*0070*/ 	.word	index@($__internal_3_$__cuda_sm20_rem_u64)
        /*0074*/ 	.word	0x00000000


	//----- nvinfo : EIATTR_FRAME_SIZE
	.align		4
.L_35:
        /*0078*/ 	.byte	0x04, 0x11
        /*007a*/ 	.short	(.L_37 - .L_36)
	.align		4
.L_36:
        /*007c*/ 	.word	index@($__internal_2_$__cuda_sm20_div_u64)
        /*0080*/ 	.word	0x00000000


	//----- nvinfo : EIATTR_FRAME_SIZE
	.align		4
.L_37:
        /*0084*/ 	.byte	0x04, 0x11
        /*0086*/ 	.short	(.L_39 - .L_38)
	.align		4
.L_38:
        /*0088*/ 	.word	index@(_ZN6caffe276_GLOBAL__N__52_tmpxft_00006fd9_00000000_7_integral_image_op_cpp1_ii_a0828ec813ColPassKernelEiiiiPf)
        /*008c*/ 	.word	0x00000000


	//----- nvinfo : EIATTR_REGCOUNT
	.align		4
.L_39:
        /*0090*/ 	.byte	0x04, 0x2f
        /*0092*/ 	.short	(.L_41 - .L_40)
	.align		4
.L_40:
        /*0094*/ 	.word	index@(_ZN6caffe276_GLOBAL__N__52_tmpxft_00006fd9_00000000_7_integral_image_op_cpp1_ii_a0828ec821ColPassGradientKernelEiiiiPKfPf)
        /*0098*/ 	.word	0x00000018


	//----- nvinfo : EIATTR_FRAME_SIZE
	.align		4
.L_41:
        /*009c*/ 	.byte	0x04, 0x11
        /*009e*/ 	.short	(.L_43 - .L_42)
	.align		4
.L_42:
        /*00a0*/ 	.word	index@($__internal_1_$__cuda_sm20_rem_u64)
        /*00a4*/ 	.word	0x00000000


	//----- nvinfo : EIATTR_FRAME_SIZE
	.align		4
.L_43:
        /*00a8*/ 	.byte	0x04, 0x11
        /*00aa*/ 	.short	(.L_45 - .L_44)
	.align		4
.L_44:
        /*00ac*/ 	.word	index@($__internal_0_$__cuda_sm20_div_u64)
        /*00b0*/ 	.word	0x00000000


	//----- nvinfo : EIATTR_FRAME_SIZE
	.align		4
.L_45:
        /*00b4*/ 	.byte	0x04, 0x11
        /*00b6*/ 	.short	(.L_47 - .L_46)
	.align		4
.L_46:
        /*00b8*/ 	.word	index@(_ZN6caffe276_GLOBAL__N__52_tmpxft_00006fd9_00000000_7_integral_image_op_cpp1_ii_a0828ec821ColPassGradientKernelEiiiiPKfPf)
        /*00bc*/ 	.word	0x00000000


	//----- nvinfo : EIATTR_MIN_STACK_SIZE
	.align		4
.L_47:
        /*00c0*/ 	.byte	0x04, 0x12
        /*00c2*/ 	.short	(.L_49 - .L_48)
	.align		4
.L_48:
        /*00c4*/ 	.word	index@(_ZN6caffe276_GLOBAL__N__52_tmpxft_00006fd9_00000000_7_integral_image_op_cpp1_ii_a0828ec821ColPassGradientKernelEiiiiPKfPf)
        /*00c8*/ 	.word	0x00000000


	//----- nvinfo : EIATTR_MIN_STACK_SIZE
	.align		4
.L_49:
        /*00cc*/ 	.byte	0x04, 0x12
        /*00ce*/ 	.short	(.L_51 - .L_50)
	.align		4
.L_50:
        /*00d0*/ 	.word	index@(_ZN6caffe276_GLOBAL__N__52_tmpxft_00006fd9_00000000_7_integral_image_op_cpp1_ii_a0828ec813ColPassKernelEiiiiPf)
        /*00d4*/ 	.word	0x00000000


	//----- nvinfo : EIATTR_MIN_STACK_SIZE
	.align		4
.L_51:
        /*00d8*/ 	.byte	0x04, 0x12
        /*00da*/ 	.short	(.L_53 - .L_52)
	.align		4
.L_52:
        /*00dc*/ 	.word	index@(_ZN6caffe276_GLOBAL__N__52_tmpxft_00006fd9_00000000_7_integral_image_op_cpp1_ii_a0828ec821RowPassGradientKernelEiiiiPKfPf)
        /*00e0*/ 	.word	0x00000000


	//----- nvinfo : EIATTR_MIN_STACK_SIZE
	.align		4
.L_53:
        /*00e4*/ 	.byte	0x04, 0x12
        /*00e6*/ 	.short	(.L_55 - .L_54)
	.align		4
.L_54:
        /*00e8*/ 	.word	index@(_ZN6caffe276_GLOBAL__N__52_tmpxft_00006fd9_00000000_7_integral_image_op_cpp1_ii_a0828ec813RowPassKernelEiiiiPKfPf)
        /*00ec*/ 	.word	0x00000000
.L_55:


//--------------------- .nv.compat                --------------------------
	.section	.nv.compat,"",@"SHT_CUDA_COMPAT_INFO"
	.align	4
        /*0000*/ 	.byte	0x02, 0x09, 0x00, 0x00, 0x02, 0x02, 0x01, 0x00, 0x02, 0x05, 0x05, 0x00, 0x03, 0x07, 0x01, 0x01
        /*0010*/ 	.byte	0x02, 0x03, 0x00, 0x00, 0x02, 0x06, 0x01, 0x00, 0x04, 0x0b, 0x08, 0x00, 0x09, 0x00, 0x00, 0x00
        /*0020*/ 	.byte	0x00, 0x00, 0x00, 0x00


//--------------------- .nv.info._ZN6caffe276_GLOBAL__N__52_tmpxft_00006fd9_00000000_7_integral_image_op_cpp1_ii_a0828ec821ColPassGradientKernelEiiiiPKfPf --------------------------
	.section	.nv.info._ZN6caffe276_GLOBAL__N__52_tmpxft_00006fd9_00000000_7_integral_image_op_cpp1_ii_a0828ec821ColPassGradientKernelEiiiiPKfPf,"",@"SHT_CUDA_INFO"
	.sectionflags	@""
	.align	4


	//----- nvinfo : EIATTR_CUDA_API_VERSION
	.align		4
        /*0000*/ 	.byte	0x04, 0x37
        /*0002*/ 	.short	(.L_57 - .L_56)
.L_56:
        /*0004*/ 	.word	0x00000082


	//----- nvinfo : EIATTR_KPARAM_INFO
	.align		4
.L_57:
        /*0008*/ 	.byte	0x04, 0x17
        /*000a*/ 	.short	(.L_59 - .L_58)
.L_58:
        /*000c*/ 	.word	0x00000000
        /*0010*/ 	.short	0x0005
        /*0012*/ 	.short	0x0018
        /*0014*/ 	.byte	0x00, 0xf0, 0x21, 0x00


	//----- nvinfo : EIATTR_KPARAM_INFO
	.align		4
.L_59:
        /*0018*/ 	.byte	0x04, 0x17
        /*001a*/ 	.short	(.L_61 - .L_60)
.L_60:
        /*001c*/ 	.word	0x00000000
        /*0020*/ 	.short	0x0004
        /*0022*/ 	.short	0x0010
        /*0024*/ 	.byte	0x00, 0xf0, 0x21, 0x00


	//----- nvinfo : EIATTR_KPARAM_INFO
	.align		4
.L_61:
        /*0028*/ 	.byte	0x04, 0x17
        /*002a*/ 	.short	(.L_63 - .L_62)
.L_62:
        /*002c*/ 	.word	0x00000000
        /*0030*/ 	.short	0x0003
        /*0032*/ 	.short	0x000c
        /*0034*/ 	.byte	0x00, 0xf0, 0x11, 0x00


	//----- nvinfo : EIATTR_KPARAM_INFO
	.align		4
.L_63:
        /*0038*/ 	.byte	0x04, 0x17
        /*003a*/ 	.short	(.L_65 - .L_64)
.L_64:
        /*003c*/ 	.word	0x00000000
        /*0040*/ 	.short	0x0002
        /*0042*/ 	.short	0x0008
        /*0044*/ 	.byte	0x00, 0xf0, 0x11, 0x00


	//----- nvinfo : EIATTR_KPARAM_INFO
	.align		4
.L_65:
        /*0048*/ 	.byte	0x04, 0x17
        /*004a*/ 	.short	(.L_67 - .L_66)
.L_66:
        /*004c*/ 	.word	0x00000000
        /*0050*/ 	.short	0x0001
        /*0052*/ 	.short	0x0004
        /*0054*/ 	.byte	0x00, 0xf0, 0x11, 0x00


	//----- nvinfo : EIATTR_KPARAM_INFO
	.align		4
.L_67:
        /*0058*/ 	.byte	0x04, 0x17
        /*005a*/ 	.short	(.L_69 - .L_68)
.L_68:
        /*005c*/ 	.word	0x00000000
        /*0060*/ 	.short	0x0000
        /*0062*/ 	.short	0x0000
        /*0064*/ 	.byte	0x00, 0xf0, 0x11, 0x00


	//----- nvinfo : EIATTR_SPARSE_MMA_MASK
	.align		4
.L_69:
        /*0068*/ 	.byte	0x03, 0x50
        /*006a*/ 	.short	0x0000


	//----- nvinfo : EIATTR_MAXREG_COUNT
	.align		4
        /*006c*/ 	.byte	0x03, 0x1b
        /*006e*/ 	.short	0x00ff


	//----- nvinfo : EIATTR_MERCURY_ISA_VERSION
	.align		4
        /*0070*/ 	.byte	0x03, 0x5f
        /*0072*/ 	.short	0x0101


	//----- nvinfo : EIATTR_VRC_CTA_INIT_COUNT
	.align		4
        /*0074*/ 	.byte	0x02, 0x4a
	.zero		1
	.zero		1


	//----- nvinfo : EIATTR_EXIT_INSTR_OFFSETS
	.align		4
        /*0078*/ 	.byte	0x04, 0x1c
        /*007a*/ 	.short	(.L_71 - .L_70)


	//   ....[0]....
.L_70:
        /*007c*/ 	.word	0x00000090


	//   ....[1]....
        /*0080*/ 	.word	0x00001080


	//----- nvinfo : EIATTR_CRS_STACK_SIZE
	.align		4
.L_71:
        /*0084*/ 	.byte	0x04, 0x1e
        /*0086*/ 	.short	(.L_73 - .L_72)
.L_72:
        /*0088*/ 	.word	0x00000000


	//----- nvinfo : EIATTR_CBANK_PARAM_SIZE
	.align		4
.L_73:
        /*008c*/ 	.byte	0x03, 0x19
        /*008e*/ 	.short	0x0020


	//----- nvinfo : EIATTR_PARAM_CBANK
	.align		4
        /*0090*/ 	.byte	0x04, 0x0a
        /*0092*/ 	.short	(.L_75 - .L_74)
	.align		4
.L_74:
        /*0094*/ 	.word	index@(.nv.constant0._ZN6caffe276_GLOBAL__N__52_tmpxft_00006fd9_00000000_7_integral_image_op_cpp1_ii_a0828ec821ColPassGradientKernelEiiiiPKfPf)
        /*0098*/ 	.short	0x0380
        /*009a*/ 	.short	0x0020


	//----- nvinfo : EIATTR_SW_WAR
	.align		4
.L_75:
        /*009c*/ 	.byte	0x04, 0x36
        /*009e*/ 	.short	(.L_77 - .L_76)
.L_76:
        /*00a0*/ 	.word	0x00000008
.L_77:


//--------------------- .nv.info._ZN6caffe276_GLOBAL__N__52_tmpxft_00006fd9_00000000_7_integral_image_op_cpp1_ii_a0828ec813ColPassKernelEiiiiPf --------------------------
	.section	.nv.info._ZN6caffe276_GLOBAL__N__52_tmpxft_00006fd9_00000000_7_integral_image_op_cpp1_ii_a0828ec813ColPassKernelEiiiiPf,"",@"SHT_CUDA_INFO"
	.sectionflags	@""
	.align	4


	//----- nvinfo : EIATTR_CUDA_API_VERSION
	.align		4
        /*0000*/ 	.byte	0x04, 0x37
        /*0002*/ 	.short	(.L_79 - .L_78)
.L_78:
        /*0004*/ 	.word	0x00000082


	//----- nvinfo : EIATTR_KPARAM_INFO
	.align		4
.L_79:
        /*0008*/ 	.byte	0x04, 0x17
        /*000a*/ 	.short	(.L_81 - .L_80)
.L_80:
        /*000c*/ 	.word	0x00000000
        /*0010*/ 	.short	0x0004
        /*0012*/ 	.short	0x0010
        /*0014*/ 	.byte	0x00, 0xf0, 0x21, 0x00


	//----- nvinfo : EIATTR_KPARAM_INFO
	.align		4
.L_81:
        /*0018*/ 	.byte	0x04, 0x17
        /*001a*/ 	.short	(.L_83 - .L_82)
.L_82:
        /*001c*/ 	.word	0x00000000
        /*0020*/ 	.short	0x0003
        /*0022*/ 	.short	0x000c
        /*0024*/ 	.byte	0x00, 0xf0, 0x11, 0x00


	//----- nvinfo : EIATTR_KPARAM_INFO
	.align		4
.L_83:
        /*0028*/ 	.byte	0x04, 0x17
        /*002a*/ 	.short	(.L_85 - .L_84)
.L_84:
        /*002c*/ 	.word	0x00000000
        /*0030*/ 	.short	0x0002
        /*0032*/ 	.short	0x0008
        /*0034*/ 	.byte	0x00, 0xf0, 0x11, 0x00


	//----- nvinfo : EIATTR_KPARAM_INFO
	.align		4
.L_85:
        /*0038*/ 	.byte	0x04, 0x17
        /*003a*/ 	.short	(.L_87 - .L_86)
.L_86:
        /*003c*/ 	.word	0x00000000
        /*0040*/ 	.short	0x0001
        /*0042*/ 	.short	0x0004
        /*0044*/ 	.byte	0x00, 0xf0, 0x11, 0x00


	//----- nvinfo : EIATTR_KPARAM_INFO
	.align		4
.L_87:
        /*0048*/ 	.byte	0x04, 0x17
        /*004a*/ 	.short	(.L_89 - .L_88)
.L_88:
        /*004c*/ 	.word	0x00000000
        /*0050*/ 	.short	0x0000
        /*0052*/ 	.short	0x0000
        /*0054*/ 	.byte	0x00, 0xf0, 0x11, 0x00


	//----- nvinfo : EIATTR_SPARSE_MMA_MASK
	.align		4
.L_89:
        /*0058*/ 	.byte	0x03, 0x50
        /*005a*/ 	.short	0x0000


	//----- nvinfo : EIATTR_MAXREG_COUNT
	.align		4
        /*005c*/ 	.byte	0x03, 0x1b
        /*005e*/ 	.short	0x00ff


	//----- nvinfo : EIATTR_MERCURY_ISA_VERSION
	.align		4
        /*0060*/ 	.byte	0x03, 0x5f
        /*0062*/ 	.short	0x0101


	//----- nvinfo : EIATTR_VRC_CTA_INIT_COUNT
	.align		4
        /*0064*/ 	.byte	0x02, 0x4a
	.zero		1
	.zero		1


	//----- nvinfo : EIATTR_EXIT_INSTR_OFFSETS
	.align		4
        /*0068*/ 	.byte	0x04, 0x1c
        /*006a*/ 	.short	(.L_91 - .L_90)


	//   ....[0]....
.L_90:
        /*006c*/ 	.word	0x00000090


	//   ....[1]....
        /*0070*/ 	.word	0x00000dc0


	//----- nvinfo : EIATTR_CRS_STACK_SIZE
	.align		4
.L_91:
        /*0074*/ 	.byte	0x04, 0x1e
        /*0076*/ 	.short	(.L_93 - .L_92)
.L_92:
        /*0078*/ 	.word	0x00000000


	//----- nvinfo : EIATTR_CBANK_PARAM_SIZE
	.align		4
.L_93:
        /*007c*/ 	.byte	0x03, 0x19
        /*007e*/ 	.short	0x0018


	//----- nvinfo : EIATTR_PARAM_CBANK
	.align		4
        /*0080*/ 	.byte	0x04, 0x0a
        /*0082*/ 	.short	(.L_95 - .L_94)
	.align		4
.L_94:
        /*0084*/ 	.word	index@(.nv.constant0._ZN6caffe276_GLOBAL__N__52_tmpxft_00006fd9_00000000_7_integral_image_op_cpp1_ii_a0828ec813ColPassKernelEiiiiPf)
        /*0088*/ 	.short	0x0380
        /*008a*/ 	.short	0x0018


	//----- nvinfo : EIATTR_SW_WAR
	.align		4
.L_95:
        /*008c*/ 	.byte	0x04, 0x36
        /*008e*/ 	.short	(.L_97 - .L_96)
.L_96:
        /*0090*/ 	.word	0x00000008
.L_97:


//--------------------- .nv.info._ZN6caffe276_GLOBAL__N__52_tmpxft_00006fd9_00000000_7_integral_image_op_cpp1_ii_a0828ec821RowPassGradientKernelEiiiiPKfPf --------------------------
	.section	.nv.info._ZN6caffe276_GLOBAL__N__52_tmpxft_00006fd9_00000000_7_integral_image_op_cpp1_ii_a0828ec821RowPassGradientKernelEiiiiPKfPf,"",@"SHT_CUDA_INFO"
	.sectionflags	@""
	.align	4


	//----- nvinfo : EIATTR_CUDA_API_VERSION
	.align		4
        /*0000*/ 	.byte	0x04, 0x37
        /*0002*/ 	.short	(.L_99 - .L_98)
.L_98:
        /*0004*/ 	.word	0x00000082


	//----- nvinfo : EIATTR_KPARAM_INFO
	.align		4
.L_99:
        /*0008*/ 	.byte	0x04, 0x17
        /*000a*/ 	.short	(.L_101 - .L_100)
.L_100:
        /*000c*/ 	.word	0x00000000
        /*0010*/ 	.short	0x0005
        /*0012*/ 	.short	0x0018
        /*0014*/ 	.byte	0x00, 0xf0, 0x21, 0x00


	//----- nvinfo : EIATTR_KPARAM_INFO
	.align		4
.L_101:
        /*0018*/ 	.byte	0x04, 0x17
        /*001a*/ 	.short	(.L_103 - .L_102)
.L_102:
        /*001c*/ 	.word	0x00000000
        /*0020*/ 	.short	0x0004
        /*0022*/ 	.short	0x0010
        /*0024*/ 	.byte	0x00, 0xf0, 0x21, 0x00


	//----- nvinfo : EIATTR_KPARAM_INFO
	.align		4
.L_103:
        /*0028*/ 	.byte	0x04, 0x17
        /*002a*/ 	.short	(.L_105 - .L_104)
.L_104:
        /*002c*/ 	.word	0x00000000
        /*0030*/ 	.short	0x0003
        /*0032*/ 	.short	0x000c
        /*0034*/ 	.byte	0x00, 0xf0, 0x11, 0x00


	//----- nvinfo : EIATTR_KPARAM_INFO
	.align		4
.L_105:
        /*0038*/ 	.byte	0x04, 0x17
        /*003a*/ 	.short	(.L_107 - .L_106)
.L_106:
        /*003c*/ 	.word	0x00000000
        /*0040*/ 	.short	0x0002
        /*0042*/ 	.short	0x0008
        /*0044*/ 	.byte	0x00, 0xf0, 0x11, 0x00


	//----- nvinfo : EIATTR_KPARAM_INFO
	.align		4
.L_107:
        /*0048*/ 	.byte	0x04, 0x17
        /*004a*/ 	.short	(.L_109 - .L_108)
.L_108:
        /*004c*/ 	.word	0x00000000
        /*0050*/ 	.short	0x0001
        /*0052*/ 	.short	0x0004
        /*0054*/ 	.byte	0x00, 0xf0, 0x11, 0x00


	//----- nvinfo : EIATTR_KPARAM_INFO
	.align		4
.L_109:
        /*0058*/ 	.byte	0x04, 0x17
        /*005a*/ 	.short	(.L_111 - .L_110)
.L_110:
        /*005c*/ 	.word	0x00000000
        /*0060*/ 	.short	0x0000
        /*0062*/ 	.short	0x0000
        /*0064*/ 	.byte	0x00, 0xf0, 0x11, 0x00


	//----- nvinfo : EIATTR_SPARSE_MMA_MASK
	.align		4
.L_111:
        /*0068*/ 	.byte	0x03, 0x50
        /*006a*/ 	.short	0x0000


	//----- nvinfo : EIATTR_MAXREG_COUNT
	.align		4
        /*006c*/ 	.byte	0x03, 0x1b
        /*006e*/ 	.short	0x00ff


	//----- nvinfo : EIATTR_MERCURY_ISA_VERSION
	.align		4
        /*0070*/ 	.byte	0x03, 0x5f
        /*0072*/ 	.short	0x0101


	//----- nvinfo : EIATTR_VRC_CTA_INIT_COUNT
	.align		4
        /*0074*/ 	.byte	0x02, 0x4a
	.zero		1
	.zero		1


	//----- nvinfo : EIATTR_EXIT_INSTR_OFFSETS
	.align		4
        /*0078*/ 	.byte	0x04, 0x1c
        /*007a*/ 	.short	(.L_113 - .L_112)


	//   ....[0]....
.L_112:
        /*007c*/ 	.word	0x00000090


	//   ....[1]....
        /*0080*/ 	.word	0x00000ee0


	//----- nvinfo : EIATTR_CRS_STACK_SIZE
	.align		4
.L_113:
        /*0084*/ 	.byte	0x04, 0x1e
        /*0086*/ 	.short	(.L_115 - .L_114)
.L_114:
        /*0088*/ 	.word	0x00000000


	//----- nvinfo : EIATTR_CBANK_PARAM_SIZE
	.align		4
.L_115:
        /*008c*/ 	.byte	0x03, 0x19
        /*008e*/ 	.short	0x0020


	//----- nvinfo : EIATTR_PARAM_CBANK
	.align		4
        /*0090*/ 	.byte	0x04, 0x0a
        /*0092*/ 	.short	(.L_117 - .L_116)
	.align		4
.L_116:
        /*0094*/ 	.word	index@(.nv.constant0._ZN6caffe276_GLOBAL__N__52_tmpxft_00006fd9_00000000_7_integral_image_op_cpp1_ii_a0828ec821RowPassGradientKernelEiiiiPKfPf)
        /*0098*/ 	.short	0x0380
        /*009a*/ 	.short	0x0020


	//----- nvinfo : EIATTR_SW_WAR
	.align		4
.L_117:
        /*009c*/ 	.byte	0x04, 0x36
        /*009e*/ 	.short	(.L_119 - .L_118)
.L_118:
        /*00a0*/ 	.word	0x00000008
.L_119:


//--------------------- .nv.info._ZN6caffe276_GLOBAL__N__52_tmpxft_00006fd9_00000000_7_integral_image_op_cpp1_ii_a0828ec813RowPassKernelEiiiiPKfPf --------------------------
	.section	.nv.info._ZN6caffe276_GLOBAL__N__52_tmpxft_00006fd9_00000000_7_integral_image_op_cpp1_ii_a0828ec813RowPassKernelEiiiiPKfPf,"",@"SHT_CUDA_INFO"
	.sectionflags	@""
	.align	4


	//----- nvinfo : EIATTR_CUDA_API_VERSION
	.align		4
        /*0000*/ 	.byte	0x04, 0x37
        /*0002*/ 	.short	(.L_121 - .L_120)
.L_120:
        /*0004*/ 	.word	0x00000082


	//----- nvinfo : EIATTR_KPARAM_INFO
	.align		4
.L_121:
        /*0008*/ 	.byte	0x04, 0x17
        /*000a*/ 	.short	(.L_123 - .L_122)
.L_122:
        /*000c*/ 	.word	0x00000000
        /*0010*/ 	.short	0x0005
        /*0012*/ 	.short	0x0018
        /*0014*/ 	.byte	0x00, 0xf0, 0x21, 0x00


	//----- nvinfo : EIATTR_KPARAM_INFO
	.align		4
.L_123:
        /*0018*/ 	.byte	0x04, 0x17
        /*001a*/ 	.short	(.L_125 - .L_124)
.L_124:
        /*001c*/ 	.word	0x00000000
        /*0020*/ 	.short	0x0004
        /*0022*/ 	.short	0x0010
        /*0024*/ 	.byte	0x00, 0xf0, 0x21, 0x00


	//----- nvinfo : EIATTR_KPARAM_INFO
	.align		4
.L_125:
        /*0028*/ 	.byte	0x04, 0x17
        /*002a*/ 	.short	(.L_127 - .L_126)
.L_126:
        /*002c*/ 	.word	0x00000000
        /*0030*/ 	.short	0x0003
        /*0032*/ 	.short	0x000c
        /*0034*/ 	.byte	0x00, 0xf0, 0x11, 0x00


	//----- nvinfo : EIATTR_KPARAM_INFO
	.align		4
.L_127:
        /*0038*/ 	.byte	0x04, 0x17
        /*003a*/ 	.short	(.L_129 - .L_128)
.L_128:
        /*003c*/ 	.word	0x00000000
        /*0040*/ 	.short	0x0002
        /*0042*/ 	.short	0x0008
        /*0044*/ 	.byte	0x00, 0xf0, 0x11, 0x00


	//----- nvinfo : EIATTR_KPARAM_INFO
	.align		4
.L_129:
        /*0048*/ 	.byte	0x04, 0x17
        /*004a*/ 	.short	(.L_131 - .L_130)
.L_130:
        /*004c*/ 	.word	0x00000000
        /*0050*/ 	.short	0x0001
        /*0052*/ 	.short	0x0004
        /*0054*/ 	.byte	0x00, 0xf0, 0x11, 0x00


	//----- nvinfo : EIATTR_KPARAM_INFO
	.align		4
.L_131:
        /*0058*/ 	.byte	0x04, 0x17
        /*005a*/ 	.short	(.L_133 - .L_132)
.L_132:
        /*005c*/ 	.word	0x00000000
        /*0060*/ 	.short	0x0000
        /*0062*/ 	.short	0x0000
        /*0064*/ 	.byte	0x00, 0xf0, 0x11, 0x00


	//----- nvinfo : EIATTR_SPARSE_MMA_MASK
	.align		4
.L_133:
        /*0068*/ 	.byte	0x03, 0x50
        /*006a*/ 	.short	0x0000


	//----- nvinfo : EIATTR_MAXREG_COUNT
	.align		4
        /*006c*/ 	.byte	0x03, 0x1b
        /*006e*/ 	.short	0x00ff


	//----- nvinfo : EIATTR_MERCURY_ISA_VERSION
	.align		4
        /*0070*/ 	.byte	0x03, 0x5f
        /*0072*/ 	.short	0x0101


	//----- nvinfo : EIATTR_VRC_CTA_INIT_COUNT
	.align		4
        /*0074*/ 	.byte	0x02, 0x4a
	.zero		1
	.zero		1


	//----- nvinfo : EIATTR_EXIT_INSTR_OFFSETS
	.align		4
        /*0078*/ 	.byte	0x04, 0x1c
        /*007a*/ 	.short	(.L_135 - .L_134)


	//   ....[0]....
.L_134:
        /*007c*/ 	.word	0x00000090


	//   ....[1]....
        /*0080*/ 	.word	0x00001340


	//----- nvinfo : EIATTR_CRS_STACK_SIZE
	.align		4
.L_135:
        /*0084*/ 	.byte	0x04, 0x1e
        /*0086*/ 	.short	(.L_137 - .L_136)
.L_136:
        /*0088*/ 	.word	0x00000000


	//----- nvinfo : EIATTR_CBANK_PARAM_SIZE
	.align		4
.L_137:
        /*008c*/ 	.byte	0x03, 0x19
        /*008e*/ 	.short	0x0020


	//----- nvinfo : EIATTR_PARAM_CBANK
	.align		4
        /*0090*/ 	.byte	0x04, 0x0a
        /*0092*/ 	.short	(.L_139 - .L_138)
	.align		4
.L_138:
        /*0094*/ 	.word	index@(.nv.constant0._ZN6caffe276_GLOBAL__N__52_tmpxft_00006fd9_00000000_7_integral_image_op_cpp1_ii_a0828ec813RowPassKernelEiiiiPKfPf)
        /*0098*/ 	.short	0x0380
        /*009a*/ 	.short	0x0020


	//----- nvinfo : EIATTR_SW_WAR
	.align		4
.L_139:
        /*009c*/ 	.byte	0x04, 0x36
        /*009e*/ 	.short	(.L_141 - .L_140)
.L_140:
        /*00a0*/ 	.word	0x00000008
.L_141:


//--------------------- .nv.callgraph             --------------------------
	.section	.nv.callgraph,"",@"SHT_CUDA_CALLGRAPH"
	.align	4
	.sectionentsize	8
	.align		4
        /*0000*/ 	.word	0x00000000
	.align		4
        /*0004*/ 	.word	0xffffffff
	.align		4
        /*0008*/ 	.word	0x00000000
	.align		4
        /*000c*/ 	.word	0xfffffffe
	.align		4
        /*0010*/ 	.word	0x00000000
	.align		4
        /*0014*/ 	.word	0xfffffffd
	.align		4
        /*0018*/ 	.word	0x00000000
	.align		4
        /*001c*/ 	.word	0xfffffffc


//--------------------- .nv.constant4             --------------------------
	.section	.nv.constant4,"a",@progbits
	.align	8
	.align		8
.nv.constant4:
        /*0000*/ 	.dword	_ZTVSt9basic_iosIcSt11char_traitsIcEE
	.align		8
        /*0008*/ 	.dword	_ZTTSo
	.align		8
        /*0010*/ 	.dword	_ZTVSt15basic_streambufIcSt11char_traitsIcEE
	.align		8
        /*0018*/ 	.dword	_ZTVNSt7__cxx1115basic_stringbufIcSt11char_traitsIcESaIcEEE
	.align		8
        /*0020*/ 	.dword	_ZTTNSt7__cxx1119basic_ostringstreamIcSt11char_traitsIcESaIcEEE
	.align		8
        /*0028*/ 	.dword	_ZTVN10__cxxabiv119__pointer_type_infoE
	.align		8
        /*0030*/ 	.dword	_ZTVN10__cxxabiv120__function_type_infoE
	.align		8
        /*0038*/ 	.dword	_ZTVN10__cxxabiv117__class_type_infoE
	.align		8
        /*0040*/ 	.dword	_ZTVN10__cxxabiv120__si_class_type_infoE
	.align		8
        /*0048*/ 	.dword	_ZTVSt9exception
	.align		8
        /*0050*/ 	.dword	_ZTVN3c105ErrorE
	.align		8
        /*0058*/ 	.dword	_ZTVN3c1020intrusive_ptr_targetE
	.align		8
        /*0060*/ 	.dword	_ZTVN3c1011StorageImplE
	.align		8
        /*0068*/ 	.dword	_ZTVN6caffe28OperatorINS_11CUDAContextEEE
	.align		8
        /*0070*/ 	.dword	_ZTVN6caffe215IntegralImageOpIfNS_11CUDAContextEEE
	.align		8
        /*0078*/ 	.dword	_ZTVN6caffe223IntegralImageGradientOpIfNS_11CUDAContextEEE


//--------------------- .text._ZN6caffe276_GLOBAL__N__52_tmpxft_00006fd9_00000000_7_integral_image_op_cpp1_ii_a0828ec821ColPassGradientKernelEiiiiPKfPf --------------------------
	.section	.text._ZN6caffe276_GLOBAL__N__52_tmpxft_00006fd9_00000000_7_integral_image_op_cpp1_ii_a0828ec821ColPassGradientKernelEiiiiPKfPf,"ax",@progbits
	.align	128
        .global         _ZN6caffe276_GLOBAL__N__52_tmpxft_00006fd9_00000000_7_integral_image_op_cpp1_ii_a0828ec821ColPassGradientKernelEiiiiPKfPf
        .type           _ZN6caffe276_GLOBAL__N__52_tmpxft_00006fd9_00000000_7_integral_image_op_cpp1_ii_a0828ec821ColPassGradientKernelEiiiiPKfPf,@function
        .size           _ZN6caffe276_GLOBAL__N__52_tmpxft_00006fd9_00000000_7_integral_image_op_cpp1_ii_a0828ec821ColPassGradientKernelEiiiiPKfPf,(.L_x_54 - _ZN6caffe276_GLOBAL__N__52_tmpxft_00006fd9_00000000_7_integral_image_op_cpp1_ii_a0828ec821ColPassGradientKernelEiiiiPKfPf)
        .other          _ZN6caffe276_GLOBAL__N__52_tmpxft_00006fd9_00000000_7_integral_image_op_cpp1_ii_a0828ec821ColPassGradientKernelEiiiiPKfPf,@"STO_CUDA_ENTRY STV_DEFAULT"
_ZN6caffe276_GLOBAL__N__52_tmpxft_00006fd9_00000000_7_integral_image_op_cpp1_ii_a0828ec821ColPassGradientKernelEiiiiPKfPf:
.text._ZN6caffe276_GLOBAL__N__52_tmpxft_00006fd9_00000000_7_integral_image_op_cpp1_ii_a0828ec821ColPassGradientKernelEiiiiPKfPf:
[----:B------:R-:W-:Y:S01]  /*0000*/  LDC R1, c[0x0][0x37c] ;  /* 0x0000df00ff017b82 */ /* 0x000fe20000000800 */
[----:B------:R-:W0:Y:S01]  /*0010*/  S2R R0, SR_CTAID.X ;  /* 0x0000000000007919 */ /* 0x000e220000002500 */
[----:B------:R-:W0:Y:S01]  /*0020*/  LDCU UR5, c[0x0][0x360] ;  /* 0x00006c00ff0577ac */ /* 0x000e220008000800 */
[----:B------:R-:W0:Y:S01]  /*0030*/  S2R R3, SR_TID.X ;  /* 0x0000000000037919 */ /* 0x000e220000002100 */
[----:B------:R-:W1:Y:S02]  /*0040*/  LDCU UR4, c[0x0][0x380] ;  /* 0x00007000ff0477ac */ /* 0x000e640008000800 */
[----:B-1----:R-:W-:Y:S01]  /*0050*/  USHF.R.S32.HI UR12, URZ, 0x1f, UR4 ;  /* 0x0000001fff0c7899 */ /* 0x002fe20008011404 */
[----:B0-----:R-:W-:-:S05]  /*0060*/  IMAD R0, R0, UR5, R3 ;  /* 0x0000000500007c24 */ /* 0x001fca000f8e0203 */
[----:B------:R-:W-:-:S04]  /*0070*/  ISETP.GE.U32.AND P0, PT, R0, UR4, PT ;  /* 0x0000000400007c0c */ /* 0x000fc8000bf06070 */
[----:B------:R-:W-:-:S13]  /*0080*/  ISETP.GE.U32.AND.EX P0, PT, RZ, UR12, PT, P0 ;  /* 0x0000000cff007c0c */ /* 0x000fda000bf06100 */
[----:B------:R-:W-:Y:S05]  /*0090*/  @P0 EXIT ;  /* 0x000000000000094d */ /* 0x000fea0003800000 */
[----:B------:R-:W0:Y:S01]  /*00a0*/  LDCU UR4, c[0x0][0x384] ;  /* 0x00007080ff0477ac */ /* 0x000e220008000800 */
[----:B------:R-:W-:Y:S01]  /*00b0*/  IMAD.MOV.U32 R2, RZ, RZ, RZ ;  /* 0x000000ffff027224 */ /* 0x000fe200078e00ff */
[----:B------:R-:W1:Y:S01]  /*00c0*/  LDCU.64 UR8, c[0x0][0x388] ;  /* 0x00007100ff0877ac */ /* 0x000e620008000a00 */
[----:B------:R-:W2:Y:S01]  /*00d0*/  LDCU UR6, c[0x0][0x370] ;  /* 0x00006e00ff0677ac */ /* 0x000ea20008000800 */
[----:B------:R-:W3:Y:S01]  /*00e0*/  LDCU.64 UR10, c[0x0][0x358] ;  /* 0x00006b00ff0a77ac */ /* 0x000ee20008000a00 */
[----:B0-----:R-:W-:Y:S02]  /*00f0*/  UIADD3 UR4, UPT, UPT, UR4, 0x1, URZ ;  /* 0x0000000104047890 */ /* 0x001fe4000fffe0ff */
[----:B-1----:R-:W-:Y:S02]  /*0100*/  USHF.R.S32.HI UR13, URZ, 0x1f, UR8 ;  /* 0x0000001fff0d7899 */ /* 0x002fe40008011408 */
[----:B------:R-:W-:Y:S02]  /*0110*/  USHF.R.S32.HI UR7, URZ, 0x1f, UR9 ;  /* 0x0000001fff077899 */ /* 0x000fe40008011409 */
[----:B------:R-:W-:-:S02]  /*0120*/  UIMAD UR4, UR4, UR8, URZ ;  /* 0x00000008040472a4 */ /* 0x000fc4000f8e02ff */
[----:B--23--:R-:W-:-:S12]  /*0130*/  UIMAD UR5, UR5, UR6, URZ ;  /* 0x00000006050572a4 */ /* 0x00cfd8000f8e02ff */
.L_x_10:
[----:B--2---:R-:W-:Y:S01]  /*0140*/  LOP3.LUT R3, R2, UR13, RZ, 0xfc, !PT ;  /* 0x0000000d02037c12 */ /* 0x004fe2000f8efcff */
[----:B------:R-:W-:Y:S03]  /*0150*/  BSSY.RECONVERGENT B0, `(.L_x_0) ;  /* 0x000002c000007945 */ /* 0x000fe60003800200 */
[----:B------:R-:W-:-:S13]  /*0160*/  ISETP.NE.U32.AND P0, PT, R3, RZ, PT ;  /* 0x000000ff0300720c */ /* 0x000fda0003f05070 */
[----:B01----:R-:W-:Y:S05]  /*0170*/  @!P0 BRA `(.L_x_1) ;  /* 0x0000000000488947 */ /* 0x003fea0003800000 */
[----:B------:R-:W0:Y:S01]  /*0180*/  LDCU UR6, c[0x0][0x388] ;  /* 0x00007100ff0677ac */ /* 0x000e220008000800 */
[----:B------:R-:W-:Y:S01]  /*0190*/  IMAD.MOV.U32 R4, RZ, RZ, R0 ;  /* 0x000000ffff047224 */ /* 0x000fe200078e0000 */
[----:B------:R-:W-:Y:S01]  /*01a0*/  MOV R6, 0x1f0 ;  /* 0x000001f000067802 */ /* 0x000fe20000000f00 */
[----:B------:R-:W-:Y:S02]  /*01b0*/  IMAD.MOV.U32 R7, RZ, RZ, R2 ;  /* 0x000000ffff077224 */ /* 0x000fe400078e0002 */
[----:B------:R-:W-:Y:S02]  /*01c0*/  IMAD.U32 R9, RZ, RZ, UR13 ;  /* 0x0000000dff097e24 */ /* 0x000fe4000f8e00ff */
[----:B0-----:R-:W-:-:S07]  /*01d0*/  IMAD.U32 R8, RZ, RZ, UR6 ;  /* 0x00000006ff087e24 */ /* 0x001fce000f8e00ff */
[----:B------:R-:W-:Y:S05]  /*01e0*/  CALL.REL.NOINC `($__internal_0_$__cuda_sm20_div_u64) ;  /* 0x0000000c00a87944 */ /* 0x000fea0003c00000 */
[----:B------:R-:W0:Y:S01]  /*01f0*/  LDCU UR6, c[0x0][0x388] ;  /* 0x00007100ff0677ac */ /* 0x000e220008000800 */
[----:B------:R-:W-:Y:S01]  /*0200*/  IMAD.MOV.U32 R6, RZ, RZ, R4 ;  /* 0x000000ffff067224 */ /* 0x000fe200078e0004 */
[----:B------:R-:W-:Y:S01]  /*0210*/  MOV R4, 0x280 ;  /* 0x0000028000047802 */ /* 0x000fe20000000f00 */
[----:B------:R-:W-:Y:S02]  /*0220*/  IMAD.MOV.U32 R3, RZ, RZ, R0 ;  /* 0x000000ffff037224 */ /* 0x000fe400078e0000 */
[----:B------:R-:W-:Y:S02]  /*0230*/  IMAD.MOV.U32 R10, RZ, RZ, R2 ;  /* 0x000000ffff0a7224 */ /* 0x000fe400078e0002 */
[----:B------:R-:W-:Y:S02]  /*0240*/  IMAD.U32 R9, RZ, RZ, UR13 ;  /* 0x0000000dff097e24 */ /* 0x000fe4000f8e00ff */
[----:B------:R-:W-:Y:S01]  /*0250*/  IMAD.MOV.U32 R7, RZ, RZ, R11 ;  /* 0x000000ffff077224 */ /* 0x000fe200078e000b */
[----:B0-----:R-:W-:-:S07]  /*0260*/  MOV R8, UR6 ;  /* 0x0000000600087c02 */ /* 0x001fce0008000f00 */
[----:B------:R-:W-:Y:S05]  /*0270*/  CALL.REL.NOINC `($__internal_1_$__cuda_sm20_rem_u64) ;  /* 0x0000001000907944 */ /* 0x000fea0003c00000 */
[----:B------:R-:W-:Y:S01]  /*0280*/  IMAD.MOV.U32 R5, RZ, RZ, R3 ;  /* 0x000000ffff057224 */ /* 0x000fe200078e0003 */
[----:B------:R-:W-:Y:S06]  /*0290*/  BRA `(.L_x_2) ;  /* 0x00000000005c7947 */ /* 0x000fec0003800000 */
.L_x_1:
[----:B------:R-:W0:Y:S02]  /*02a0*/  LDCU UR6, c[0x0][0x388] ;  /* 0x00007100ff0677ac */ /* 0x000e240008000800 */
[----:B0-----:R-:W0:Y:S08]  /*02b0*/  I2F.U32.RP R3, UR6 ;  /* 0x0000000600037d06 */ /* 0x001e300008209000 */
[----:B0-----:R-:W0:Y:S02]  /*02c0*/  MUFU.RCP R3, R3 ;  /* 0x0000000300037308 */ /* 0x001e240000001000 */
[----:B0-----:R-:W-:-:S06]  /*02d0*/  VIADD R4, R3, 0xffffffe ;  /* 0x0ffffffe03047836 */ /* 0x001fcc0000000000 */
[----:B------:R0:W1:Y:S02]  /*02e0*/  F2I.FTZ.U32.TRUNC.NTZ R5, R4 ;  /* 0x0000000400057305 */ /* 0x000064000021f000 */
[----:B0-----:R-:W-:Y:S02]  /*02f0*/  IMAD.MOV.U32 R4, RZ, RZ, RZ ;  /* 0x000000ffff047224 */ /* 0x001fe400078e00ff */
[----:B-1----:R-:W-:-:S04]  /*0300*/  IMAD.MOV R7, RZ, RZ, -R5 ;  /* 0x000000ffff077224 */ /* 0x002fc800078e0a05 */
[----:B------:R-:W-:-:S04]  /*0310*/  IMAD R7, R7, UR6, RZ ;  /* 0x0000000607077c24 */ /* 0x000fc8000f8e02ff */
[----:B------:R-:W-:Y:S01]  /*0320*/  IMAD.HI.U32 R5, R5, R7, R4 ;  /* 0x0000000705057227 */ /* 0x000fe200078e0004 */
[----:B------:R-:W-:-:S05]  /*0330*/  LOP3.LUT R4, RZ, UR6, RZ, 0x33, !PT ;  /* 0x00000006ff047c12 */ /* 0x000fca000f8e33ff */
[----:B------:R-:W-:-:S04]  /*0340*/  IMAD.HI.U32 R5, R5, R0, RZ ;  /* 0x0000000005057227 */ /* 0x000fc800078e00ff */
[----:B------:R-:W-:-:S04]  /*0350*/  IMAD.MOV R7, RZ, RZ, -R5 ;  /* 0x000000ffff077224 */ /* 0x000fc800078e0a05 */
[----:B------:R-:W-:-:S05]  /*0360*/  IMAD R7, R7, UR6, R0 ;  /* 0x0000000607077c24 */ /* 0x000fca000f8e0200 */
[----:B------:R-:W-:-:S13]  /*0370*/  ISETP.GE.U32.AND P0, PT, R7, UR6, PT ;  /* 0x0000000607007c0c */ /* 0x000fda000bf06070 */
[----:B------:R-:W-:Y:S01]  /*0380*/  @P0 IADD3 R7, PT, PT, R7, -UR6, RZ ;  /* 0x8000000607070c10 */ /* 0x000fe2000fffe0ff */
[----:B------:R-:W-:Y:S01]  /*0390*/  @P0 VIADD R5, R5, 0x1 ;  /* 0x0000000105050836 */ /* 0x000fe20000000000 */
[----:B------:R-:W-:Y:S02]  /*03a0*/  ISETP.NE.U32.AND P0, PT, RZ, UR6, PT ;  /* 0x00000006ff007c0c */ /* 0x000fe4000bf05070 */
[----:B------:R-:W-:-:S13]  /*03b0*/  ISETP.GE.U32.AND P1, PT, R7, UR6, PT ;  /* 0x0000000607007c0c */ /* 0x000fda000bf26070 */
[----:B------:R-:W-:Y:S02]  /*03c0*/  @P1 VIADD R5, R5, 0x1 ;  /* 0x0000000105051836 */ /* 0x000fe40000000000 */
[----:B------:R-:W-:-:S03]  /*03d0*/  @P1 VIADD R7, R7, -UR6 ;  /* 0x8000000607071c36 */ /* 0x000fc60008000000 */
[C---:B------:R-:W-:Y:S02]  /*03e0*/  SEL R6, R4.reuse, R5, !P0 ;  /* 0x0000000504067207 */ /* 0x040fe40004000000 */
[----:B------:R-:W-:Y:S01]  /*03f0*/  SEL R5, R4, R7, !P0 ;  /* 0x0000000704057207 */ /* 0x000fe20004000000 */
[----:B------:R-:W-:-:S07]  /*0400*/  IMAD.MOV.U32 R7, RZ, RZ, RZ ;  /* 0x000000ffff077224 */ /* 0x000fce00078e00ff */
.L_x_2:
[----:B------:R-:W-:Y:S05]  /*0410*/  BSYNC.RECONVERGENT B0 ;  /* 0x0000000000007941 */ /* 0x000fea0003800200 */
.L_x_0:
[----:B------:R-:W0:Y:S01]  /*0420*/  LDCU UR6, c[0x0][0x38c] ;  /* 0x00007180ff0677ac */ /* 0x000e220008000800 */
[----:B------:R-:W-:Y:S01]  /*0430*/  IMAD.MOV.U32 R3, RZ, RZ, R6 ;  /* 0x000000ffff037224 */ /* 0x000fe200078e0006 */
[----:B------:R-:W-:Y:S01]  /*0440*/  MOV R4, 0x490 ;  /* 0x0000049000047802 */ /* 0x000fe20000000f00 */
[----:B------:R-:W-:Y:S02]  /*0450*/  IMAD.MOV.U32 R10, RZ, RZ, R7 ;  /* 0x000000ffff0a7224 */ /* 0x000fe400078e0007 */
[----:B------:R-:W-:Y:S01]  /*0460*/  IMAD.U32 R9, RZ, RZ, UR7 ;  /* 0x00000007ff097e24 */ /* 0x000fe2000f8e00ff */
[----:B0-----:R-:W-:-:S07]  /*0470*/  MOV R8, UR6 ;  /* 0x0000000600087c02 */ /* 0x001fce0008000f00 */
[----:B------:R-:W-:Y:S05]  /*0480*/  CALL.REL.NOINC `($__internal_1_$__cuda_sm20_rem_u64) ;  /* 0x00000010000c7944 */ /* 0x000fea0003c00000 */
[----:B------:R-:W-:Y:S01]  /*0490*/  LOP3.LUT R4, R7, UR7, RZ, 0xfc, !PT ;  /* 0x0000000707047c12 */ /* 0x000fe2000f8efcff */
[----:B------:R-:W-:Y:S03]  /*04a0*/  BSSY.RECONVERGENT B0, `(.L_x_3) ;  /* 0x000001e000007945 */ /* 0x000fe60003800200 */
[----:B------:R-:W-:-:S13]  /*04b0*/  ISETP.NE.U32.AND P0, PT, R4, RZ, PT ;  /* 0x000000ff0400720c */ /* 0x000fda0003f05070 */
[----:B------:R-:W-:Y:S05]  /*04c0*/  @!P0 BRA `(.L_x_4) ;  /* 0x0000000000208947 */ /* 0x000fea0003800000 */
[----:B------:R-:W0:Y:S01]  /*04d0*/  LDCU UR6, c[0x0][0x38c] ;  /* 0x00007180ff0677ac */ /* 0x000e220008000800 */
[----:B------:R-:W-:Y:S01]  /*04e0*/  IMAD.MOV.U32 R4, RZ, RZ, R6 ;  /* 0x000000ffff047224 */ /* 0x000fe200078e0006 */
[----:B------:R-:W-:Y:S01]  /*04f0*/  MOV R6, 0x530 ;  /* 0x0000053000067802 */ /* 0x000fe20000000f00 */
[----:B------:R-:W-:Y:S02]  /*0500*/  IMAD.U32 R9, RZ, RZ, UR7 ;  /* 0x00000007ff097e24 */ /* 0x000fe4000f8e00ff */
[----:B0-----:R-:W-:-:S07]  /*0510*/  IMAD.U32 R8, RZ, RZ, UR6 ;  /* 0x00000006ff087e24 */ /* 0x001fce000f8e00ff */
[----:B------:R-:W-:Y:S05]  /*0520*/  CALL.REL.NOINC `($__internal_0_$__cuda_sm20_div_u64) ;  /* 0x0000000800d87944 */ /* 0x000fea0003c00000 */
[----:B------:R-:W-:Y:S01]  /*0530*/  IMAD.MOV.U32 R9, RZ, RZ, R4 ;  /* 0x000000ffff097224 */ /* 0x000fe200078e0004 */
[----:B------:R-:W-:Y:S06]  /*0540*/  BRA `(.L_x_5) ;  /* 0x00000000004c7947 */ /* 0x000fec0003800000 */
.L_x_4:
[----:B------:R-:W0:Y:S02]  /*0550*/  LDCU UR6, c[0x0][0x38c] ;  /* 0x00007180ff0677ac */ /* 0x000e240008000800 */
[----:B0-----:R-:W0:Y:S01]  /*0560*/  I2F.U32.RP R4, UR6 ;  /* 0x0000000600047d06 */ /* 0x001e220008209000 */
[----:B------:R-:W-:-:S07]  /*0570*/  ISETP.NE.U32.AND P2, PT, RZ, UR6, PT ;  /* 0x00000006ff007c0c */ /* 0x000fce000bf45070 */
[----:B0-----:R-:W0:Y:S02]  /*0580*/  MUFU.RCP R4, R4 ;  /* 0x0000000400047308 */ /* 0x001e240000001000 */
[----:B0-----:R-:W-:-:S06]  /*0590*/  VIADD R8, R4, 0xffffffe ;  /* 0x0ffffffe04087836 */ /* 0x001fcc0000000000 */
[----:B------:R0:W1:Y:S02]  /*05a0*/  F2I.FTZ.U32.TRUNC.NTZ R9, R8 ;  /* 0x0000000800097305 */ /* 0x000064000021f000 */
[----:B0-----:R-:W-:Y:S02]  /*05b0*/  IMAD.MOV.U32 R8, RZ, RZ, RZ ;  /* 0x000000ffff087224 */ /* 0x001fe400078e00ff */
[----:B-1----:R-:W-:-:S04]  /*05c0*/  IMAD.MOV R7, RZ, RZ, -R9 ;  /* 0x000000ffff077224 */ /* 0x002fc800078e0a09 */
[----:B------:R-:W-:-:S04]  /*05d0*/  IMAD R7, R7, UR6, RZ ;  /* 0x0000000607077c24 */ /* 0x000fc8000f8e02ff */
[----:B------:R-:W-:-:S06]  /*05e0*/  IMAD.HI.U32 R9, R9, R7, R8 ;  /* 0x0000000709097227 */ /* 0x000fcc00078e0008 */
[----:B------:R-:W-:-:S05]  /*05f0*/  IMAD.HI.U32 R9, R9, R6, RZ ;  /* 0x0000000609097227 */ /* 0x000fca00078e00ff */
[----:B------:R-:W-:-:S05]  /*0600*/  IADD3 R7, PT, PT, -R9, RZ, RZ ;  /* 0x000000ff09077210 */ /* 0x000fca0007ffe1ff */
[----:B------:R-:W-:-:S05]  /*0610*/  IMAD R6, R7, UR6, R6 ;  /* 0x0000000607067c24 */ /* 0x000fca000f8e0206 */
[----:B------:R-:W-:-:S13]  /*0620*/  ISETP.GE.U32.AND P0, PT, R6, UR6, PT ;  /* 0x0000000606007c0c */ /* 0x000fda000bf06070 */
[----:B------:R-:W-:Y:S02]  /*0630*/  @P0 VIADD R6, R6, -UR6 ;  /* 0x8000000606060c36 */ /* 0x000fe40008000000 */
[----:B------:R-:W-:-:S03]  /*0640*/  @P0 VIADD R9, R9, 0x1 ;  /* 0x0000000109090836 */ /* 0x000fc60000000000 */
[----:B------:R-:W-:-:S13]  /*0650*/  ISETP.GE.U32.AND P1, PT, R6, UR6, PT ;  /* 0x0000000606007c0c */ /* 0x000fda000bf26070 */
[----:B------:R-:W-:Y:S01]  /*0660*/  @P1 VIADD R9, R9, 0x1 ;  /* 0x0000000109091836 */ /* 0x000fe20000000000 */
[----:B------:R-:W-:-:S07]  /*0670*/  @!P2 LOP3.LUT R9, RZ, UR6, RZ, 0x33, !PT ;  /* 0x00000006ff09ac12 */ /* 0x000fce000f8e33ff */
.L_x_5:
[----:B------:R-:W-:Y:S05]  /*0680*/  BSYNC.RECONVERGENT B0 ;  /* 0x0000000000007941 */ /* 0x000fea0003800200 */
.L_x_3:
[----:B------:R-:W0:Y:S01]  /*0690*/  LDCU.64 UR8, c[0x0][0x388] ;  /* 0x00007100ff0877ac */ /* 0x000e220008000a00 */
[----:B------:R-:W-:Y:S01]  /*06a0*/  SHF.R.S32.HI R7, RZ, 0x1f, R5 ;  /* 0x0000001fff077819 */ /* 0x000fe20000011405 */
[----:B------:R-:W1:Y:S01]  /*06b0*/  LDCU.128 UR16, c[0x0][0x390] ;  /* 0x00007200ff1077ac */ /* 0x000e620008000c00 */
[----:B0-----:R-:W-:Y:S01]  /*06c0*/  IMAD R6, R9, UR9, R3 ;  /* 0x0000000909067c24 */ /* 0x001fe2000f8e0203 */
[----:B------:R-:W0:Y:S03]  /*06d0*/  LDCU UR9, c[0x0][0x384] ;  /* 0x00007080ff0977ac */ /* 0x000e260008000800 */
[----:B------:R-:W-:-:S05]  /*06e0*/  IMAD R4, R6, UR4, RZ ;  /* 0x0000000406047c24 */ /* 0x000fca000f8e02ff */
[----:B------:R-:W-:-:S04]  /*06f0*/  IADD3 R3, P0, PT, R4, R5, RZ ;  /* 0x0000000504037210 */ /* 0x000fc80007f1e0ff */
[----:B------:R-:W-:Y:S02]  /*0700*/  LEA.HI.X.SX32 R4, R4, R7, 0x1, P0 ;  /* 0x0000000704047211 */ /* 0x000fe400000f0eff */
[----:B-1----:R-:W-:-:S04]  /*0710*/  LEA R8, P0, R3, UR16, 0x2 ;  /* 0x0000001003087c11 */ /* 0x002fc8000f8010ff */
[----:B------:R-:W-:-:S06]  /*0720*/  LEA.HI.X R9, R3, UR17, R4, 0x2, P0 ;  /* 0x0000001103097c11 */ /* 0x000fcc00080f1404 */
[----:B------:R-:W2:Y:S01]  /*0730*/  LDG.E R9, desc[UR10][R8.64] ;  /* 0x0000000a08097981 */ /* 0x000ea2000c1e1900 */
[----:B0-----:R-:W-:Y:S02]  /*0740*/  UIMAD UR6, UR8, UR9, URZ ;  /* 0x00000009080672a4 */ /* 0x001fe4000f8e02ff */
[----:B------:R-:W-:-:S04]  /*0750*/  UISETP.GE.AND UP0, UPT, UR9, 0x2, UPT ;  /* 0x000000020900788c */ /* 0x000fc8000bf06270 */
[----:B------:R-:W-:-:S05]  /*0760*/  IMAD R6, R6, UR6, RZ ;  /* 0x0000000606067c24 */ /* 0x000fca000f8e02ff */
[----:B------:R-:W-:-:S04]  /*0770*/  IADD3 R5, P0, PT, R6, R5, RZ ;  /* 0x0000000506057210 */ /* 0x000fc80007f1e0ff */
[----:B------:R-:W-:Y:S02]  /*0780*/  LEA.HI.X.SX32 R6, R6, R7, 0x1, P0 ;  /* 0x0000000706067211 */ /* 0x000fe400000f0eff */
[----:B------:R-:W-:-:S04]  /*0790*/  LEA R10, P0, R5, UR18, 0x2 ;  /* 0x00000012050a7c11 */ /* 0x000fc8000f8010ff */
[----:B------:R-:W-:-:S05]  /*07a0*/  LEA.HI.X R11, R5, UR19, R6, 0x2, P0 ;  /* 0x00000013050b7c11 */ /* 0x000fca00080f1406 */
[----:B--2---:R0:W-:Y:S01]  /*07b0*/  STG.E desc[UR10][R10.64], R9 ;  /* 0x000000090a007986 */ /* 0x0041e2000c10190a */
[----:B------:R-:W-:Y:S05]  /*07c0*/  BRA.U !UP0, `(.L_x_6) ;  /* 0x0000000908147547 */ /* 0x000fea000b800000 */
[----:B------:R-:W-:Y:S01]  /*07d0*/  IMAD.MOV.U32 R7, RZ, RZ, 0x1 ;  /* 0x00000001ff077424 */ /* 0x000fe200078e00ff */
[----:B------:R-:W-:-:S04]  /*07e0*/  PLOP3.LUT P0, PT, PT, PT, PT, 0x80, 0x8 ;  /* 0x000000000008781c */ /* 0x000fc80003f0f070 */
[----:B------:R-:W-:-:S04]  /*07f0*/  IADD3 R8, PT, PT, -R7, UR9, RZ ;  /* 0x0000000907087c10 */ /* 0x000fc8000fffe1ff */
[----:B------:R-:W-:-:S13]  /*0800*/  ISETP.GT.AND P1, PT, R8, 0x3, PT ;  /* 0x000000030800780c */ /* 0x000fda0003f24270 */
[----:B------:R-:W-:Y:S05]  /*0810*/  @!P1 BRA `(.L_x_7) ;  /* 0x00000004000c9947 */ /* 0x000fea0003800000 */
[----:B------:R-:W-:Y:S01]  /*0820*/  PLOP3.LUT P0, PT, PT, PT, PT, 0x8, 0x80 ;  /* 0x000000000080781c */ /* 0x000fe20003f0e170 */
[----:B------:R-:W-:-:S12]  /*0830*/  UIADD3 UR6, UPT, UPT, UR9, -0x3, URZ ;  /* 0xfffffffd09067890 */ /* 0x000fd8000fffe0ff */
.L_x_8:
[C---:B-1----:R-:W-:Y:S02]  /*0840*/  VIADD R8, R7.reuse, 0xffffffff ;  /* 0xffffffff07087836 */ /* 0x042fe40000000000 */
[----:B0-----:R-:W-:Y:S02]  /*0850*/  IMAD R10, R7, UR8, RZ ;  /* 0x00000008070a7c24 */ /* 0x001fe4000f8e02ff */
[----:B------:R-:W-:-:S03]  /*0860*/  IMAD R8, R8, UR8, RZ ;  /* 0x0000000808087c24 */ /* 0x000fc6000f8e02ff */
[----:B------:R-:W-:Y:S02]  /*0870*/  SHF.R.S32.HI R9, RZ, 0x1f, R10 ;  /* 0x0000001fff097819 */ /* 0x000fe4000001140a */
[----:B------:R-:W-:Y:S02]  /*0880*/  IADD3 R11, P1, PT, R10, R3, RZ ;  /* 0x000000030a0b7210 */ /* 0x000fe40007f3e0ff */
[----:B------:R-:W-:-:S03]  /*0890*/  IADD3 R15, P2, PT, R8, R5, RZ ;  /* 0x00000005080f7210 */ /* 0x000fc60007f5e0ff */
[----:B------:R-:W-:Y:S01]  /*08a0*/  IMAD.X R16, R9, 0x1, R4, P1 ;  /* 0x0000000109107824 */ /* 0x000fe200008e0604 */
[----:B------:R-:W-:Y:S02]  /*08b0*/  LEA.HI.X.SX32 R8, R8, R6, 0x1, P2 ;  /* 0x0000000608087211 */ /* 0x000fe400010f0eff */
[----:B------:R-:W-:Y:S02]  /*08c0*/  LEA R14, P2, R15, UR18, 0x2 ;  /* 0x000000120f0e7c11 */ /* 0x000fe4000f8410ff */
[----:B------:R-:W-:Y:S02]  /*08d0*/  LEA R12, P1, R11, UR16, 0x2 ;  /* 0x000000100b0c7c11 */ /* 0x000fe4000f8210ff */
[----:B------:R-:W-:Y:S02]  /*08e0*/  LEA.HI.X R15, R15, UR19, R8, 0x2, P2 ;  /* 0x000000130f0f7c11 */ /* 0x000fe400090f1408 */
[----:B------:R-:W-:-:S04]  /*08f0*/  LEA.HI.X R13, R11, UR17, R16, 0x2, P1 ;  /* 0x000000110b0d7c11 */ /* 0x000fc800088f1410 */
[----:B------:R-:W2:Y:S04]  /*0900*/  LDG.E R15, desc[UR10][R14.64] ;  /* 0x0000000a0e0f7981 */ /* 0x000ea8000c1e1900 */
[----:B------:R-:W2:Y:S01]  /*0910*/  LDG.E R12, desc[UR10][R12.64] ;  /* 0x0000000a0c0c7981 */ /* 0x000ea2000c1e1900 */
[----:B------:R-:W-:-:S04]  /*0920*/  VIADD R8, R7, 0x1 ;  /* 0x0000000107087836 */ /* 0x000fc80000000000 */
[----:B------:R-:W-:Y:S01]  /*0930*/  IMAD R16, R8, UR8, RZ ;  /* 0x0000000808107c24 */ /* 0x000fe2000f8e02ff */
[----:B------:R-:W-:-:S04]  /*0940*/  IADD3 R17, P2, PT, R10, R5, RZ ;  /* 0x000000050a117210 */ /* 0x000fc80007f5e0ff */
[----:B------:R-:W-:Y:S02]  /*0950*/  SHF.R.S32.HI R19, RZ, 0x1f, R16 ;  /* 0x0000001fff137819 */ /* 0x000fe40000011410 */
[----:B------:R-:W-:Y:S02]  /*0960*/  IADD3 R11, P1, PT, R16, R3, RZ ;  /* 0x00000003100b7210 */ /* 0x000fe40007f3e0ff */
[----:B------:R-:W-:Y:S02]  /*0970*/  IADD3.X R20, PT, PT, R9, R6, RZ, P2, !PT ;  /* 0x0000000609147210 */ /* 0x000fe400017fe4ff */
[----:B------:R-:W-:Y:S01]  /*0980*/  LEA R8, P2, R17, UR18, 0x2 ;  /* 0x0000001211087c11 */ /* 0x000fe2000f8410ff */
[----:B------:R-:W-:Y:S01]  /*0990*/  IMAD.X R18, R19, 0x1, R4, P1 ;  /* 0x0000000113127824 */ /* 0x000fe200008e0604 */
[----:B------:R-:W-:Y:S02]  /*09a0*/  LEA R10, P1, R11, UR16, 0x2 ;  /* 0x000000100b0a7c11 */ /* 0x000fe4000f8210ff */
[----:B------:R-:W-:-:S02]  /*09b0*/  LEA.HI.X R9, R17, UR19, R20, 0x2, P2 ;  /* 0x0000001311097c11 */ /* 0x000fc400090f1414 */
[----:B------:R-:W-:Y:S01]  /*09c0*/  LEA.HI.X R11, R11, UR17, R18, 0x2, P1 ;  /* 0x000000110b0b7c11 */ /* 0x000fe200088f1412 */
[----:B--2---:R-:W-:-:S05]  /*09d0*/  FADD R17, R12, R15 ;  /* 0x0000000f0c117221 */ /* 0x004fca0000000000 */
[----:B------:R0:W-:Y:S04]  /*09e0*/  STG.E desc[UR10][R8.64], R17 ;  /* 0x0000001108007986 */ /* 0x0001e8000c10190a */
[----:B------:R-:W0:Y:S01]  /*09f0*/  LDG.E R10, desc[UR10][R10.64] ;  /* 0x0000000a0a0a7981 */ /* 0x000e22000c1e1900 */
[----:B------:R-:W-:-:S04]  /*0a00*/  VIADD R12, R7, 0x2 ;  /* 0x00000002070c7836 */ /* 0x000fc80000000000 */
[----:B------:R-:W-:Y:S01]  /*0a10*/  IMAD R18, R12, UR8, RZ ;  /* 0x000000080c127c24 */ /* 0x000fe2000f8e02ff */
[----:B------:R-:W-:-:S04]  /*0a20*/  IADD3 R13, P2, PT, R16, R5, RZ ;  /* 0x00000005100d7210 */ /* 0x000fc80007f5e0ff */
[----:B------:R-:W-:Y:S02]  /*0a30*/  SHF.R.S32.HI R21, RZ, 0x1f, R18 ;  /* 0x0000001fff157819 */ /* 0x000fe40000011412 */
[----:B------:R-:W-:Y:S01]  /*0a40*/  IADD3 R15, P1, PT, R18, R3, RZ ;  /* 0x00000003120f7210 */ /* 0x000fe20007f3e0ff */
[----:B------:R-:W-:Y:S01]  /*0a50*/  IMAD.X R20, R19, 0x1, R6, P2 ;  /* 0x0000000113147824 */ /* 0x000fe200010e0606 */
[----:B------:R-:W-:-:S03]  /*0a60*/  LEA R12, P2, R13, UR18, 0x2 ;  /* 0x000000120d0c7c11 */ /* 0x000fc6000f8410ff */
[----:B------:R-:W-:Y:S01]  /*0a70*/  IMAD.X R16, R21, 0x1, R4, P1 ;  /* 0x0000000115107824 */ /* 0x000fe200008e0604 */
[----:B------:R-:W-:Y:S02]  /*0a80*/  LEA R14, P1, R15, UR16, 0x2 ;  /* 0x000000100f0e7c11 */ /* 0x000fe4000f8210ff */
[----:B------:R-:W-:Y:S02]  /*0a90*/  LEA.HI.X R13, R13, UR19, R20, 0x2, P2 ;  /* 0x000000130d0d7c11 */ /* 0x000fe400090f1414 */
[----:B------:R-:W-:Y:S01]  /*0aa0*/  LEA.HI.X R15, R15, UR17, R16, 0x2, P1 ;  /* 0x000000110f0f7c11 */ /* 0x000fe200088f1410 */
[----:B0-----:R-:W-:-:S05]  /*0ab0*/  FADD R17, R10, R17 ;  /* 0x000000110a117221 */ /* 0x001fca0000000000 */
        /* <DEDUP_REMOVED lines=15> */
[----:B------:R-:W2:Y:S01]  /*0bb0*/  LDG.E R10, desc[UR10][R10.64] ;  /* 0x0000000a0a0a7981 */ /* 0x000ea2000c1e1900 */
[----:B------:R-:W-:-:S04]  /*0bc0*/  IADD3 R16, P1, PT, R16, R5, RZ ;  /* 0x0000000510107210 */ /* 0x000fc80007f3e0ff */
[----:B------:R-:W-:Y:S02]  /*0bd0*/  IADD3.X R19, PT, PT, R19, R6, RZ, P1, !PT ;  /* 0x0000000613137210 */ /* 0x000fe40000ffe4ff */
[----:B------:R-:W-:-:S04]  /*0be0*/  LEA R12, P1, R16, UR18, 0x2 ;  /* 0x00000012100c7c11 */ /* 0x000fc8000f8210ff */
[----:B------:R-:W-:Y:S01]  /*0bf0*/  LEA.HI.X R13, R16, UR19, R19, 0x2, P1 ;  /* 0x00000013100d7c11 */ /* 0x000fe200088f1413 */
[----:B------:R-:W-:-:S05]  /*0c00*/  VIADD R7, R7, 0x4 ;  /* 0x0000000407077836 */ /* 0x000fca0000000000 */
[----:B------:R-:W-:Y:S01]  /*0c10*/  ISETP.GE.AND P1, PT, R7, UR6, PT ;  /* 0x0000000607007c0c */ /* 0x000fe2000bf26270 */
[----:B--2---:R-:W-:-:S05]  /*0c20*/  FADD R15, R10, R17 ;  /* 0x000000110a0f7221 */ /* 0x004fca0000000000 */
[----:B------:R1:W-:Y:S07]  /*0c30*/  STG.E desc[UR10][R12.64], R15 ;  /* 0x0000000f0c007986 */ /* 0x0003ee000c10190a */
[----:B------:R-:W-:Y:S05]  /*0c40*/  @!P1 BRA `(.L_x_8) ;  /* 0xfffffff800fc9947 */ /* 0x000fea000383ffff */
.L_x_7:
[----:B-1----:R-:W-:-:S04]  /*0c50*/  IADD3 R8, PT, PT, -R7, UR9, RZ ;  /* 0x0000000907087c10 */ /* 0x002fc8000fffe1ff */
[----:B------:R-:W-:-:S13]  /*0c60*/  ISETP.GT.AND P1, PT, R8, 0x1, PT ;  /* 0x000000010800780c */ /* 0x000fda0003f24270 */
[----:B------:R-:W-:Y:S05]  /*0c70*/  @!P1 BRA `(.L_x_9) ;  /* 0x0000000000909947 */ /* 0x000fea0003800000 */
[C---:B------:R-:W-:Y:S02]  /*0c80*/  VIADD R8, R7.reuse, 0xffffffff ;  /* 0xffffffff07087836 */ /* 0x040fe40000000000 */
        /* <DEDUP_REMOVED lines=24> */
[----:B--2---:R-:W-:-:S05]  /*0e10*/  FADD R15, R12, R15 ;  /* 0x0000000f0c0f7221 */ /* 0x004fca0000000000 */
[----:B------:R1:W-:Y:S04]  /*0e20*/  STG.E desc[UR10][R8.64], R15 ;  /* 0x0000000f08007986 */ /* 0x0003e8000c10190a */
[----:B------:R-:W2:Y:S01]  /*0e30*/  LDG.E R10, desc[UR10][R10.64] ;  /* 0x0000000a0a0a7981 */ /* 0x000ea2000c1e1900 */
[----:B------:R-:W-:-:S04]  /*0e40*/  IADD3 R16, P0, PT, R16, R5, RZ ;  /* 0x0000000510107210 */ /* 0x000fc80007f1e0ff */
[----:B------:R-:W-:Y:S02]  /*0e50*/  IADD3.X R17, PT, PT, R17, R6, RZ, P0, !PT ;  /* 0x0000000611117210 */ /* 0x000fe400007fe4ff */
[----:B------:R-:W-:-:S04]  /*0e60*/  LEA R12, P0, R16, UR18, 0x2 ;  /* 0x00000012100c7c11 */ /* 0x000fc8000f8010ff */
[----:B------:R-:W-:Y:S01]  /*0e70*/  LEA.HI.X R13, R16, UR19, R17, 0x2, P0 ;  /* 0x00000013100d7c11 */ /* 0x000fe200080f1411 */
[----:B------:R-:W-:Y:S01]  /*0e80*/  VIADD R7, R7, 0x2 ;  /* 0x0000000207077836 */ /* 0x000fe20000000000 */
[----:B------:R-:W-:Y:S01]  /*0e90*/  PLOP3.LUT P0, PT, PT, PT, PT, 0x8, 0x80 ;  /* 0x000000000080781c */ /* 0x000fe20003f0e170 */
[----:B--2---:R-:W-:-:S05]  /*0ea0*/  FADD R17, R10, R15 ;  /* 0x0000000f0a117221 */ /* 0x004fca0000000000 */
[----:B------:R1:W-:Y:S07]  /*0eb0*/  STG.E desc[UR10][R12.64], R17 ;  /* 0x000000110c007986 */ /* 0x0003ee000c10190a */
.L_x_9:
[----:B------:R-:W-:-:S13]  /*0ec0*/  ISETP.LT.OR P0, PT, R7, UR9, P0 ;  /* 0x0000000907007c0c */ /* 0x000fda0008701670 */
[----:B------:R-:W-:Y:S05]  /*0ed0*/  @!P0 BRA `(.L_x_6) ;  /* 0x0000000000508947 */ /* 0x000fea0003800000 */
[C---:B-1----:R-:W-:Y:S02]  /*0ee0*/  VIADD R8, R7.reuse, 0xffffffff ;  /* 0xffffffff07087836 */ /* 0x042fe40000000000 */
[----:B------:R-:W-:Y:S02]  /*0ef0*/  IMAD R12, R7, UR8, RZ ;  /* 0x00000008070c7c24 */ /* 0x000fe4000f8e02ff */
[----:B------:R-:W-:-:S03]  /*0f00*/  IMAD R7, R8, UR8, RZ ;  /* 0x0000000808077c24 */ /* 0x000fc6000f8e02ff */
[----:B0-----:R-:W-:Y:S02]  /*0f10*/  IADD3 R9, P2, PT, R12, R3, RZ ;  /* 0x000000030c097210 */ /* 0x001fe40007f5e0ff */
[----:B------:R-:W-:Y:S02]  /*0f20*/  SHF.R.S32.HI R3, RZ, 0x1f, R12 ;  /* 0x0000001fff037819 */ /* 0x000fe4000001140c */
[----:B------:R-:W-:Y:S02]  /*0f30*/  IADD3 R11, P1, PT, R7, R5, RZ ;  /* 0x00000005070b7210 */ /* 0x000fe40007f3e0ff */
[----:B------:R-:W-:Y:S01]  /*0f40*/  LEA R8, P0, R9, UR16, 0x2 ;  /* 0x0000001009087c11 */ /* 0x000fe2000f8010ff */
[----:B------:R-:W-:Y:S01]  /*0f50*/  IMAD.X R4, R3, 0x1, R4, P2 ;  /* 0x0000000103047824 */ /* 0x000fe200010e0604 */
[----:B------:R-:W-:Y:S02]  /*0f60*/  LEA.HI.X.SX32 R14, R7, R6, 0x1, P1 ;  /* 0x00000006070e7211 */ /* 0x000fe400008f0eff */
[----:B------:R-:W-:-:S02]  /*0f70*/  LEA R10, P1, R11, UR18, 0x2 ;  /* 0x000000120b0a7c11 */ /* 0x000fc4000f8210ff */
[----:B------:R-:W-:Y:S02]  /*0f80*/  LEA.HI.X R9, R9, UR17, R4, 0x2, P0 ;  /* 0x0000001109097c11 */ /* 0x000fe400080f1404 */
[----:B------:R-:W-:-:S03]  /*0f90*/  LEA.HI.X R11, R11, UR19, R14, 0x2, P1 ;  /* 0x000000130b0b7c11 */ /* 0x000fc600088f140e */
[----:B------:R-:W2:Y:S04]  /*0fa0*/  LDG.E R8, desc[UR10][R8.64] ;  /* 0x0000000a08087981 */ /* 0x000ea8000c1e1900 */
[----:B------:R-:W2:Y:S01]  /*0fb0*/  LDG.E R11, desc[UR10][R10.64] ;  /* 0x0000000a0a0b7981 */ /* 0x000ea2000c1e1900 */
[----:B------:R-:W-:-:S05]  /*0fc0*/  IADD3 R5, P0, PT, R12, R5, RZ ;  /* 0x000000050c057210 */ /* 0x000fca0007f1e0ff */
[----:B------:R-:W-:Y:S01]  /*0fd0*/  IMAD.X R6, R3, 0x1, R6, P0 ;  /* 0x0000000103067824 */ /* 0x000fe200000e0606 */
[----:B------:R-:W-:-:S04]  /*0fe0*/  LEA R4, P0, R5, UR18, 0x2 ;  /* 0x0000001205047c11 */ /* 0x000fc8000f8010ff */
[----:B------:R-:W-:Y:S01]  /*0ff0*/  LEA.HI.X R5, R5, UR19, R6, 0x2, P0 ;  /* 0x0000001305057c11 */ /* 0x000fe200080f1406 */
[----:B--2---:R-:W-:-:S05]  /*1000*/  FADD R3, R8, R11 ;  /* 0x0000000b08037221 */ /* 0x004fca0000000000 */
[----:B------:R2:W-:Y:S03]  /*1010*/  STG.E desc[UR10][R4.64], R3 ;  /* 0x0000000304007986 */ /* 0x0005e6000c10190a */
.L_x_6:
[----:B------:R-:W3:Y:S01]  /*1020*/  LDCU UR6, c[0x0][0x380] ;  /* 0x00007000ff0677ac */ /* 0x000ee20008000800 */
[----:B------:R-:W-:-:S05]  /*1030*/  IADD3 R0, P0, PT, R0, UR5, RZ ;  /* 0x0000000500007c10 */ /* 0x000fca000ff1e0ff */
[----:B------:R-:W-:Y:S01]  /*1040*/  IMAD.X R2, RZ, RZ, R2, P0 ;  /* 0x000000ffff027224 */ /* 0x000fe200000e0602 */
[----:B---3--:R-:W-:-:S04]  /*1050*/  ISETP.GE.U32.AND P0, PT, R0, UR6, PT ;  /* 0x0000000600007c0c */ /* 0x008fc8000bf06070 */
[----:B------:R-:W-:-:S13]  /*1060*/  ISETP.GE.U32.AND.EX P0, PT, R2, UR12, PT, P0 ;  /* 0x0000000c02007c0c */ /* 0x000fda000bf06100 */
[----:B------:R-:W-:Y:S05]  /*1070*/  @!P0 BRA `(.L_x_10) ;  /* 0xfffffff000308947 */ /* 0x000fea000383ffff */
[----:B------:R-:W-:Y:S05]  /*1080*/  EXIT ;  /* 0x000000000000794d */ /* 0x000fea0003800000 */
        .weak           $__internal_0_$__cuda_sm20_div_u64
        .type           $__internal_0_$__cuda_sm20_div_u64,@function
        .size           $__internal_0_$__cuda_sm20_div_u64,($__internal_1_$__cuda_sm20_rem_u64 - $__internal_0_$__cuda_sm20_div_u64)
$__internal_0_$__cuda_sm20_div_u64:
[----:B------:R-:W0:Y:S08]  /*1090*/  I2F.U64.RP R14, R8 ;  /* 0x00000008000e7312 */ /* 0x000e300000309000 */
[----:B0-----:R-:W0:Y:S02]  /*10a0*/  MUFU.RCP R14, R14 ;  /* 0x0000000e000e7308 */ /* 0x001e240000001000 */
[----:B0-----:R-:W-:-:S06]  /*10b0*/  VIADD R10, R14, 0x1ffffffe ;  /* 0x1ffffffe0e0a7836 */ /* 0x001fcc0000000000 */
[----:B------:R-:W0:Y:S02]  /*10c0*/  F2I.U64.TRUNC R10, R10 ;  /* 0x0000000a000a7311 */ /* 0x000e24000020d800 */
[----:B0-----:R-:W-:-:S04]  /*10d0*/  IMAD.WIDE.U32 R12, R10, R8, RZ ;  /* 0x000000080a0c7225 */ /* 0x001fc800078e00ff */
[----:B------:R-:W-:Y:S01]  /*10e0*/  IMAD R13, R10, R9, R13 ;  /* 0x000000090a0d7224 */ /* 0x000fe200078e020d */
[----:B------:R-:W-:-:S03]  /*10f0*/  IADD3 R15, P0, PT, RZ, -R12, RZ ;  /* 0x8000000cff0f7210 */ /* 0x000fc60007f1e0ff */
[----:B------:R-:W-:Y:S02]  /*1100*/  IMAD R13, R11, R8, R13 ;  /* 0x000000080b0d7224 */ /* 0x000fe400078e020d */
[----:B------:R-:W-:-:S03]  /*1110*/  IMAD.HI.U32 R12, R10, R15, RZ ;  /* 0x0000000f0a0c7227 */ /* 0x000fc600078e00ff */
[----:B------:R-:W-:Y:S01]  /*1120*/  IADD3.X R17, PT, PT, RZ, ~R13, RZ, P0, !PT ;  /* 0x8000000dff117210 */ /* 0x000fe200007fe4ff */
[----:B------:R-:W-:-:S04]  /*1130*/  IMAD.MOV.U32 R13, RZ, RZ, R10 ;  /* 0x000000ffff0d7224 */ /* 0x000fc800078e000a */
[----:B------:R-:W-:-:S04]  /*1140*/  IMAD.WIDE.U32 R12, P0, R10, R17, R12 ;  /* 0x000000110a0c7225 */ /* 0x000fc8000780000c */
[C---:B------:R-:W-:Y:S02]  /*1150*/  IMAD R19, R11.reuse, R17, RZ ;  /* 0x000000110b137224 */ /* 0x040fe400078e02ff */
[----:B------:R-:W-:-:S04]  /*1160*/  IMAD.HI.U32 R12, P1, R11, R15, R12 ;  /* 0x0000000f0b0c7227 */ /* 0x000fc8000782000c */
[----:B------:R-:W-:Y:S01]  /*1170*/  IMAD.HI.U32 R17, R11, R17, RZ ;  /* 0x000000110b117227 */ /* 0x000fe200078e00ff */
[----:B------:R-:W-:-:S03]  /*1180*/  IADD3 R13, P2, PT, R19, R12, RZ ;  /* 0x0000000c130d7210 */ /* 0x000fc60007f5e0ff */
[----:B------:R-:W-:Y:S02]  /*1190*/  IMAD.X R12, R17, 0x1, R11, P0 ;  /* 0x00000001110c7824 */ /* 0x000fe400000e060b */
[----:B------:R-:W-:-:S03]  /*11a0*/  IMAD.WIDE.U32 R10, R13, R8, RZ ;  /* 0x000000080d0a7225 */ /* 0x000fc600078e00ff */
[----:B------:R-:W-:Y:S01]  /*11b0*/  IADD3.X R15, PT, PT, RZ, RZ, R12, P2, P1 ;  /* 0x000000ffff0f7210 */ /* 0x000fe200017e240c */
[----:B------:R-:W-:Y:S01]  /*11c0*/  IMAD R11, R13, R9, R11 ;  /* 0x000000090d0b7224 */ /* 0x000fe200078e020b */
[----:B------:R-:W-:-:S03]  /*11d0*/  IADD3 R17, P0, PT, RZ, -R10, RZ ;  /* 0x8000000aff117210 */ /* 0x000fc60007f1e0ff */
[----:B------:R-:W-:Y:S02]  /*11e0*/  IMAD R11, R15, R8, R11 ;  /* 0x000000080f0b7224 */ /* 0x000fe400078e020b */
[----:B------:R-:W-:-:S04]  /*11f0*/  IMAD.HI.U32 R12, R13, R17, RZ ;  /* 0x000000110d0c7227 */ /* 0x000fc800078e00ff */
[----:B------:R-:W-:Y:S02]  /*1200*/  IMAD.X R10, RZ, RZ, ~R11, P0 ;  /* 0x000000ffff0a7224 */ /* 0x000fe400000e0e0b */
[----:B------:R-:W-:Y:S02]  /*1210*/  IMAD.MOV.U32 R11, RZ, RZ, RZ ;  /* 0x000000ffff0b7224 */ /* 0x000fe400078e00ff */
[----:B------:R-:W-:-:S04]  /*1220*/  IMAD.WIDE.U32 R12, P0, R13, R10, R12 ;  /* 0x0000000a0d0c7225 */ /* 0x000fc8000780000c */
[C---:B------:R-:W-:Y:S02]  /*1230*/  IMAD R14, R15.reuse, R10, RZ ;  /* 0x0000000a0f0e7224 */ /* 0x040fe400078e02ff */
[----:B------:R-:W-:-:S04]  /*1240*/  IMAD.HI.U32 R13, P1, R15, R17, R12 ;  /* 0x000000110f0d7227 */ /* 0x000fc8000782000c */
[----:B------:R-:W-:Y:S01]  /*1250*/  IMAD.HI.U32 R10, R15, R10, RZ ;  /* 0x0000000a0f0a7227 */ /* 0x000fe200078e00ff */
[----:B------:R-:W-:-:S03]  /*1260*/  IADD3 R13, P2, PT, R14, R13, RZ ;  /* 0x0000000d0e0d7210 */ /* 0x000fc60007f5e0ff */
[----:B------:R-:W-:Y:S02]  /*1270*/  IMAD.X R15, R10, 0x1, R15, P0 ;  /* 0x000000010a0f7824 */ /* 0x000fe400000e060f */
[----:B------:R-:W-:-:S03]  /*1280*/  IMAD.HI.U32 R10, R13, R4, RZ ;  /* 0x000000040d0a7227 */ /* 0x000fc600078e00ff */
[----:B------:R-:W-:Y:S01]  /*1290*/  IADD3.X R15, PT, PT, RZ, RZ, R15, P2, P1 ;  /* 0x000000ffff0f7210 */ /* 0x000fe200017e240f */
[----:B------:R-:W-:-:S04]  /*12a0*/  IMAD.WIDE.U32 R10, R13, R7, R10 ;  /* 0x000000070d0a7225 */ /* 0x000fc800078e000a */
[C---:B------:R-:W-:Y:S02]  /*12b0*/  IMAD R13, R15.reuse, R7, RZ ;  /* 0x000000070f0d7224 */ /* 0x040fe400078e02ff */
[----:B------:R-:W-:-:S04]  /*12c0*/  IMAD.HI.U32 R10, P0, R15, R4, R10 ;  /* 0x000000040f0a7227 */ /* 0x000fc8000780000a */
[----:B------:R-:W-:Y:S01]  /*12d0*/  IMAD.HI.U32 R12, R15, R7, RZ ;  /* 0x000000070f0c7227 */ /* 0x000fe200078e00ff */
[----:B------:R-:W-:-:S03]  /*12e0*/  IADD3 R13, P1, PT, R13, R10, RZ ;  /* 0x0000000a0d0d7210 */ /* 0x000fc60007f3e0ff */
[----:B------:R-:W-:Y:S02]  /*12f0*/  IMAD.X R12, RZ, RZ, R12, P0 ;  /* 0x000000ffff0c7224 */ /* 0x000fe400000e060c */
[----:B------:R-:W-:-:S03]  /*1300*/  IMAD.WIDE.U32 R10, R13, R8, RZ ;  /* 0x000000080d0a7225 */ /* 0x000fc600078e00ff */
[----:B------:R-:W-:Y:S01]  /*1310*/  IADD3.X R15, PT, PT, RZ, R12, RZ, P1, !PT ;  /* 0x0000000cff0f7210 */ /* 0x000fe20000ffe4ff */
[----:B------:R-:W-:Y:S01]  /*1320*/  IMAD R11, R13, R9, R11 ;  /* 0x000000090d0b7224 */ /* 0x000fe200078e020b */
[----:B------:R-:W-:-:S03]  /*1330*/  IADD3 R17, P1, PT, -R10, R4, RZ ;  /* 0x000000040a117210 */ /* 0x000fc60007f3e1ff */
[-C--:B------:R-:W-:Y:S01]  /*1340*/  IMAD R4, R15, R8.reuse, R11 ;  /* 0x000000080f047224 */ /* 0x080fe200078e020b */
[----:B------:R-:W-:-:S03]  /*1350*/  ISETP.GE.U32.AND P0, PT, R17, R8, PT ;  /* 0x000000081100720c */ /* 0x000fc60003f06070 */
[----:B------:R-:W-:Y:S01]  /*1360*/  IMAD.X R14, R7, 0x1, ~R4, P1 ;  /* 0x00000001070e7824 */ /* 0x000fe200008e0e04 */
[----:B------:R-:W-:Y:S02]  /*1370*/  IADD3 R4, P1, PT, R13, 0x1, RZ ;  /* 0x000000010d047810 */ /* 0x000fe40007f3e0ff */
[----:B------:R-:W-:Y:S02]  /*1380*/  IADD3 R7, P2, PT, -R8, R17, RZ ;  /* 0x0000001108077210 */ /* 0x000fe40007f5e1ff */
[----:B------:R-:W-:Y:S01]  /*1390*/  ISETP.GE.U32.AND.EX P0, PT, R14, R9, PT, P0 ;  /* 0x000000090e00720c */ /* 0x000fe20003f06100 */
[----:B------:R-:W-:Y:S01]  /*13a0*/  IMAD.X R10, RZ, RZ, R15, P1 ;  /* 0x000000ffff0a7224 */ /* 0x000fe200008e060f */
[----:B------:R-:W-:Y:S01]  /*13b0*/  ISETP.NE.U32.AND P1, PT, R8, RZ, PT ;  /* 0x000000ff0800720c */ /* 0x000fe20003f25070 */
[----:B------:R-:W-:Y:S01]  /*13c0*/  IMAD.X R12, R14, 0x1, ~R9, P2 ;  /* 0x000000010e0c7824 */ /* 0x000fe200010e0e09 */
[----:B------:R-:W-:Y:S02]  /*13d0*/  SEL R13, R4, R13, P0 ;  /* 0x0000000d040d7207 */ /* 0x000fe40000000000 */
[----:B------:R-:W-:-:S02]  /*13e0*/  SEL R7, R7, R17, P0 ;  /* 0x0000001107077207 */ /* 0x000fc40000000000 */
[----:B------:R-:W-:Y:S02]  /*13f0*/  SEL R10, R10, R15, P0 ;  /* 0x0000000f0a0a7207 */ /* 0x000fe40000000000 */
[----:B------:R-:W-:Y:S02]  /*1400*/  IADD3 R4, P2, PT, R13, 0x1, RZ ;  /* 0x000000010d047810 */ /* 0x000fe40007f5e0ff */
[----:B------:R-:W-:Y:S02]  /*1410*/  SEL R12, R12, R14, P0 ;  /* 0x0000000e0c0c7207 */ /* 0x000fe40000000000 */
[----:B------:R-:W-:Y:S01]  /*1420*/  ISETP.GE.U32.AND P0, PT, R7, R8, PT ;  /* 0x000000080700720c */ /* 0x000fe20003f06070 */
[----:B------:R-:W-:Y:S01]  /*1430*/  IMAD.X R11, RZ, RZ, R10, P2 ;  /* 0x000000ffff0b7224 */ /* 0x000fe200010e060a */
[----:B------:R-:W-:Y:S01]  /*1440*/  ISETP.NE.AND.EX P1, PT, R9, RZ, PT, P1 ;  /* 0x000000ff0900720c */ /* 0x000fe20003f25310 */
[----:B------:R-:W-:Y:S01]  /*1450*/  IMAD.MOV.U32 R7, RZ, RZ, 0x0 ;  /* 0x00000000ff077424 */ /* 0x000fe200078e00ff */
[----:B------:R-:W-:-:S04]  /*1460*/  ISETP.GE.U32.AND.EX P0, PT, R12, R9, PT, P0 ;  /* 0x000000090c00720c */ /* 0x000fc80003f06100 */
[----:B------:R-:W-:Y:S02]  /*1470*/  SEL R4, R4, R13, P0 ;  /* 0x0000000d04047207 */ /* 0x000fe40000000000 */
[----:B------:R-:W-:Y:S02]  /*1480*/  SEL R11, R11, R10, P0 ;  /* 0x0000000a0b0b7207 */ /* 0x000fe40000000000 */
[----:B------:R-:W-:Y:S02]  /*1490*/  SEL R4, R4, 0xffffffff, P1 ;  /* 0xffffffff04047807 */ /* 0x000fe40000800000 */
[----:B------:R-:W-:Y:S01]  /*14a0*/  SEL R11, R11, 0xffffffff, P1 ;  /* 0xffffffff0b0b7807 */ /* 0x000fe20000800000 */
[----:B------:R-:W-:Y:S06]  /*14b0*/  RET.REL.NODEC R6 `(_ZN6caffe276_GLOBAL__N__52_tmpxft_00006fd9_00000000_7_integral_image_op_cpp1_ii_a0828ec821ColPassGradientKernelEiiiiPKfPf) ;  /* 0xffffffe806d07950 */ /* 0x000fec0003c3ffff */
        .weak           $__internal_1_$__cuda_sm20_rem_u64
        .type           $__internal_1_$__cuda_sm20_rem_u64,@function
        .size           $__internal_1_$__cuda_sm20_rem_u64,(.L_x_54 - $__internal_1_$__cuda_sm20_rem_u64)
$__internal_1_$__cuda_sm20_rem_u64:
        /* <DEDUP_REMOVED lines=46> */
[----:B------:R-:W-:-:S04]  /*17a0*/  IADD3 R11, P1, PT, -R8, R13, RZ ;  /* 0x0000000d080b7210 */ /* 0x000fc80007f3e1ff */
[C---:B------:R-:W-:Y:S01]  /*17b0*/  ISETP.GE.U32.AND.EX P0, PT, R12.reuse, R9, PT, P0 ;  /* 0x000000090c00720c */ /* 0x040fe20003f06100 */
[----:B------:R-:W-:Y:S01]  /*17c0*/  IMAD.X R10, R12, 0x1, ~R9, P1 ;  /* 0x000000010c0a7824 */ /* 0x000fe200008e0e09 */
[----:B------:R-:W-:Y:S02]  /*17d0*/  ISETP.NE.U32.AND P1, PT, R8, RZ, PT ;  /* 0x000000ff0800720c */ /* 0x000fe40003f25070 */
[----:B------:R-:W-:Y:S02]  /*17e0*/  SEL R11, R11, R13, P0 ;  /* 0x0000000d0b0b7207 */ /* 0x000fe40000000000 */
[----:B------:R-:W-:Y:S02]  /*17f0*/  SEL R10, R10, R12, P0 ;  /* 0x0000000c0a0a7207 */ /* 0x000fe40000000000 */
[C---:B------:R-:W-:Y:S01]  /*1800*/  ISETP.GE.U32.AND P0, PT, R11.reuse, R8, PT ;  /* 0x000000080b00720c */ /* 0x040fe20003f06070 */
[----:B------:R-:W-:Y:S01]  /*1810*/  IMAD.IADD R3, R11, 0x1, -R8 ;  /* 0x000000010b037824 */ /* 0x000fe200078e0a08 */
[----:B------:R-:W-:Y:S01]  /*1820*/  ISETP.NE.AND.EX P1, PT, R9, RZ, PT, P1 ;  /* 0x000000ff0900720c */ /* 0x000fe20003f25310 */
[----:B------:R-:W-:Y:S01]  /*1830*/  IMAD.MOV.U32 R8, RZ, RZ, R4 ;  /* 0x000000ffff087224 */ /* 0x000fe200078e0004 */
[----:B------:R-:W-:Y:S01]  /*1840*/  ISETP.GE.U32.AND.EX P0, PT, R10, R9, PT, P0 ;  /* 0x000000090a00720c */ /* 0x000fe20003f06100 */
[----:B------:R-:W-:-:S03]  /*1850*/  IMAD.MOV.U32 R9, RZ, RZ, 0x0 ;  /* 0x00000000ff097424 */ /* 0x000fc600078e00ff */
[----:B------:R-:W-:-:S04]  /*1860*/  SEL R3, R3, R11, P0 ;  /* 0x0000000b03037207 */ /* 0x000fc80000000000 */
[----:B------:R-:W-:Y:S01]  /*1870*/  SEL R3, R3, 0xffffffff, P1 ;  /* 0xffffffff03037807 */ /* 0x000fe20000800000 */
[----:B------:R-:W-:Y:S06]  /*1880*/  RET.REL.NODEC R8 `(_ZN6caffe276_GLOBAL__N__52_tmpxft_00006fd9_00000000_7_integral_image_op_cpp1_ii_a0828ec821ColPassGradientKernelEiiiiPKfPf) ;  /* 0xffffffe408dc7950 */ /* 0x000fec0003c3ffff */
.L_x_11:
[----:B------:R-:W-:-:S00]  /*1890*/  BRA `(.L_x_11) ;  /* 0xfffffffc00fc7947 */ /* 0x000fc0000383ffff */
[----:B------:R-:W-:-:S00]  /*18a0*/  NOP ;  /* 0x0000000000007918 */ /* 0x000fc00000000000 */
        /* <DEDUP_REMOVED lines=13> */
.L_x_54:


//--------------------- .text._ZN6caffe276_GLOBAL__N__52_tmpxft_00006fd9_00000000_7_integral_image_op_cpp1_ii_a0828ec813ColPassKernelEiiiiPf --------------------------
	.section	.text._ZN6caffe276_GLOBAL__N__52_tmpxft_00006fd9_00000000_7_integral_image_op_cpp1_ii_a0828ec813ColPassKernelEiiiiPf,"ax",@progbits
	.align	128
        .global         _ZN6caffe276_GLOBAL__N__52_tmpxft_00006fd9_00000000_7_integral_image_op_cpp1_ii_a0828ec813ColPassKernelEiiiiPf
        .type           _ZN6caffe276_GLOBAL__N__52_tmpxft_00006fd9_00000000_7_integral_image_op_cpp1_ii_a0828ec813ColPassKernelEiiiiPf,@function
        .size           _ZN6caffe276_GLOBAL__N__52_tmpxft_00006fd9_00000000_7_integral_image_op_cpp1_ii_a0828ec813ColPassKernelEiiiiPf,(.L_x_56 - _ZN6caffe276_GLOBAL__N__52_tmpxft_00006fd9_00000000_7_integral_image_op_cpp1_ii_a0828ec813ColPassKernelEiiiiPf)
        .other          _ZN6caffe276_GLOBAL__N__52_tmpxft_00006fd9_00000000_7_integral_image_op_cpp1_ii_a0828ec813ColPassKernelEiiiiPf,@"STO_CUDA_ENTRY STV_DEFAULT"
_ZN6caffe276_GLOBAL__N__52_tmpxft_00006fd9_00000000_7_integral_image_op_cpp1_ii_a0828ec813ColPassKernelEiiiiPf:
.text._ZN6caffe276_GLOBAL__N__52_tmpxft_00006fd9_00000000_7_integral_image_op_cpp1_ii_a0828ec813ColPassKernelEiiiiPf:
        /* <DEDUP_REMOVED lines=15> */
[----:B-1----:R-:W-:Y:S02]  /*00f0*/  USHF.R.S32.HI UR13, URZ, 0x1f, UR8 ;  /* 0x0000001fff0d7899 */ /* 0x002fe40008011408 */
[----:B------:R-:W-:Y:S02]  /*0100*/  USHF.R.S32.HI UR7, URZ, 0x1f, UR9 ;  /* 0x0000001fff077899 */ /* 0x000fe40008011409 */
[----:B0-----:R-:W-:Y:S02]  /*0110*/  UIMAD UR4, UR8, UR4, URZ ;  /* 0x00000004080472a4 */ /* 0x001fe4000f8e02ff */
[----:B--23--:R-:W-:-:S12]  /*0120*/  UIMAD UR5, UR5, UR6, URZ ;  /* 0x00000006050572a4 */ /* 0x00cfd8000f8e02ff */
.L_x_22:
[----:B-1----:R-:W-:Y:S01]  /*0130*/  LOP3.LUT R3, R2, UR13, RZ, 0xfc, !PT ;  /* 0x0000000d02037c12 */ /* 0x002fe2000f8efcff */
[----:B------:R-:W-:Y:S03]  /*0140*/  BSSY.RECONVERGENT B0, `(.L_x_12) ;  /* 0x000002a000007945 */ /* 0x000fe60003800200 */
[----:B------:R-:W-:-:S13]  /*0150*/  ISETP.NE.U32.AND P0, PT, R3, RZ, PT ;  /* 0x000000ff0300720c */ /* 0x000fda0003f05070 */
[----:B0-2---:R-:W-:Y:S05]  /*0160*/  @!P0 BRA `(.L_x_13) ;  /* 0x0000000000408947 */ /* 0x005fea0003800000 */
[----:B------:R-:W0:Y:S01]  /*0170*/  LDCU UR6, c[0x0][0x388] ;  /* 0x00007100ff0677ac */ /* 0x000e220008000800 */
[----:B------:R-:W-:Y:S01]  /*0180*/  IMAD.MOV.U32 R6, RZ, RZ, R0 ;  /* 0x000000ffff067224 */ /* 0x000fe200078e0000 */
[----:B------:R-:W-:Y:S01]  /*0190*/  MOV R8, 0x1e0 ;  /* 0x000001e000087802 */ /* 0x000fe20000000f00 */
[----:B------:R-:W-:Y:S02]  /*01a0*/  IMAD.MOV.U32 R7, RZ, RZ, R2 ;  /* 0x000000ffff077224 */ /* 0x000fe400078e0002 */
[----:B------:R-:W-:Y:S01]  /*01b0*/  IMAD.U32 R5, RZ, RZ, UR13 ;  /* 0x0000000dff057e24 */ /* 0x000fe2000f8e00ff */
[----:B0-----:R-:W-:-:S07]  /*01c0*/  MOV R10, UR6 ;  /* 0x00000006000a7c02 */ /* 0x001fce0008000f00 */
[----:B------:R-:W-:Y:S05]  /*01d0*/  CALL.REL.NOINC `($__internal_2_$__cuda_sm20_div_u64) ;  /* 0x0000000800fc7944 */ /* 0x000fea0003c00000 */
[----:B------:R-:W0:Y:S01]  /*01e0*/  LDCU UR6, c[0x0][0x388] ;  /* 0x00007100ff0677ac */ /* 0x000e220008000800 */
[----:B------:R-:W-:Y:S01]  /*01f0*/  IMAD.MOV.U32 R5, RZ, RZ, R0 ;  /* 0x000000ffff057224 */ /* 0x000fe200078e0000 */
[----:B------:R-:W-:Y:S01]  /*0200*/  MOV R8, 0x250 ;  /* 0x0000025000087802 */ /* 0x000fe20000000f00 */
[----:B------:R-:W-:Y:S02]  /*0210*/  IMAD.MOV.U32 R10, RZ, RZ, R2 ;  /* 0x000000ffff0a7224 */ /* 0x000fe400078e0002 */
[----:B------:R-:W-:Y:S01]  /*0220*/  IMAD.U32 R9, RZ, RZ, UR13 ;  /* 0x0000000dff097e24 */ /* 0x000fe2000f8e00ff */
[----:B0-----:R-:W-:-:S07]  /*0230*/  MOV R4, UR6 ;  /* 0x0000000600047c02 */ /* 0x001fce0008000f00 */
[----:B------:R-:W-:Y:S05]  /*0240*/  CALL.REL.NOINC `($__internal_3_$__cuda_sm20_rem_u64) ;  /* 0x0000000c00f07944 */ /* 0x000fea0003c00000 */
[----:B------:R-:W-:Y:S01]  /*0250*/  IMAD.MOV.U32 R3, RZ, RZ, R4 ;  /* 0x000000ffff037224 */ /* 0x000fe200078e0004 */
[----:B------:R-:W-:Y:S06]  /*0260*/  BRA `(.L_x_14) ;  /* 0x00000000005c7947 */ /* 0x000fec0003800000 */
.L_x_13:
[----:B------:R-:W0:Y:S02]  /*0270*/  LDCU UR6, c[0x0][0x388] ;  /* 0x00007100ff0677ac */ /* 0x000e240008000800 */
[----:B0-----:R-:W0:Y:S08]  /*0280*/  I2F.U32.RP R3, UR6 ;  /* 0x0000000600037d06 */ /* 0x001e300008209000 */
[----:B0-----:R-:W0:Y:S02]  /*0290*/  MUFU.RCP R3, R3 ;  /* 0x0000000300037308 */ /* 0x001e240000001000 */
[----:B0-----:R-:W-:-:S06]  /*02a0*/  VIADD R4, R3, 0xffffffe ;  /* 0x0ffffffe03047836 */ /* 0x001fcc0000000000 */
[----:B------:R0:W1:Y:S02]  /*02b0*/  F2I.FTZ.U32.TRUNC.NTZ R5, R4 ;  /* 0x0000000400057305 */ /* 0x000064000021f000 */
[----:B0-----:R-:W-:Y:S02]  /*02c0*/  HFMA2 R4, -RZ, RZ, 0, 0 ;  /* 0x00000000ff047431 */ /* 0x001fe400000001ff */
        /* <DEDUP_REMOVED lines=8> */
[----:B------:R-:W-:Y:S02]  /*0350*/  @P0 VIADD R7, R7, -UR6 ;  /* 0x8000000607070c36 */ /* 0x000fe40008000000 */
[----:B------:R-:W-:Y:S01]  /*0360*/  @P0 VIADD R5, R5, 0x1 ;  /* 0x0000000105050836 */ /* 0x000fe20000000000 */
[----:B------:R-:W-:Y:S02]  /*0370*/  ISETP.NE.U32.AND P0, PT, RZ, UR6, PT ;  /* 0x00000006ff007c0c */ /* 0x000fe4000bf05070 */
[----:B------:R-:W-:-:S13]  /*0380*/  ISETP.GE.U32.AND P1, PT, R7, UR6, PT ;  /* 0x0000000607007c0c */ /* 0x000fda000bf26070 */
[----:B------:R-:W-:Y:S01]  /*0390*/  @P1 VIADD R7, R7, -UR6 ;  /* 0x8000000607071c36 */ /* 0x000fe20008000000 */
[----:B------:R-:W-:-:S04]  /*03a0*/  @P1 IADD3 R5, PT, PT, R5, 0x1, RZ ;  /* 0x0000000105051810 */ /* 0x000fc80007ffe0ff */
[C---:B------:R-:W-:Y:S01]  /*03b0*/  SEL R3, R4.reuse, R7, !P0 ;  /* 0x0000000704037207 */ /* 0x040fe20004000000 */
[----:B------:R-:W-:Y:S01]  /*03c0*/  IMAD.MOV.U32 R7, RZ, RZ, RZ ;  /* 0x000000ffff077224 */ /* 0x000fe200078e00ff */
[----:B------:R-:W-:-:S07]  /*03d0*/  SEL R6, R4, R5, !P0 ;  /* 0x0000000504067207 */ /* 0x000fce0004000000 */
.L_x_14:
[----:B------:R-:W-:Y:S05]  /*03e0*/  BSYNC.RECONVERGENT B0 ;  /* 0x0000000000007941 */ /* 0x000fea0003800200 */
.L_x_12:
[----:B------:R-:W0:Y:S01]  /*03f0*/  LDCU UR6, c[0x0][0x38c] ;  /* 0x00007180ff0677ac */ /* 0x000e220008000800 */
[----:B------:R-:W-:Y:S01]  /*0400*/  IMAD.MOV.U32 R5, RZ, RZ, R6 ;  /* 0x000000ffff057224 */ /* 0x000fe200078e0006 */
[----:B------:R-:W-:Y:S01]  /*0410*/  MOV R10, R7 ;  /* 0x00000007000a7202 */ /* 0x000fe20000000f00 */
[----:B------:R-:W-:Y:S01]  /*0420*/  IMAD.U32 R9, RZ, RZ, UR7 ;  /* 0x00000007ff097e24 */ /* 0x000fe2000f8e00ff */
[----:B------:R-:W-:Y:S01]  /*0430*/  MOV R8, 0x460 ;  /* 0x0000046000087802 */ /* 0x000fe20000000f00 */
[----:B0-----:R-:W-:-:S07]  /*0440*/  IMAD.U32 R4, RZ, RZ, UR6 ;  /* 0x00000006ff047e24 */ /* 0x001fce000f8e00ff */
[----:B------:R-:W-:Y:S05]  /*0450*/  CALL.REL.NOINC `($__internal_3_$__cuda_sm20_rem_u64) ;  /* 0x0000000c006c7944 */ /* 0x000fea0003c00000 */
[----:B------:R-:W-:Y:S01]  /*0460*/  LOP3.LUT R5, R7, UR7, RZ, 0xfc, !PT ;  /* 0x0000000707057c12 */ /* 0x000fe2000f8efcff */
[----:B------:R-:W-:Y:S03]  /*0470*/  BSSY.RECONVERGENT B0, `(.L_x_15) ;  /* 0x000001d000007945 */ /* 0x000fe60003800200 */
[----:B------:R-:W-:-:S13]  /*0480*/  ISETP.NE.U32.AND P0, PT, R5, RZ, PT ;  /* 0x000000ff0500720c */ /* 0x000fda0003f05070 */
[----:B------:R-:W-:Y:S05]  /*0490*/  @!P0 BRA `(.L_x_16) ;  /* 0x00000000001c8947 */ /* 0x000fea0003800000 */
[----:B------:R-:W0:Y:S01]  /*04a0*/  LDCU UR6, c[0x0][0x38c] ;  /* 0x00007180ff0677ac */ /* 0x000e220008000800 */
[----:B------:R-:W-:Y:S01]  /*04b0*/  IMAD.U32 R5, RZ, RZ, UR7 ;  /* 0x00000007ff057e24 */ /* 0x000fe2000f8e00ff */
[----:B------:R-:W-:Y:S02]  /*04c0*/  MOV R8, 0x4f0 ;  /* 0x000004f000087802 */ /* 0x000fe40000000f00 */
[----:B0-----:R-:W-:-:S07]  /*04d0*/  MOV R10, UR6 ;  /* 0x00000006000a7c02 */ /* 0x001fce0008000f00 */
[----:B------:R-:W-:Y:S05]  /*04e0*/  CALL.REL.NOINC `($__internal_2_$__cuda_sm20_div_u64) ;  /* 0x0000000800387944 */ /* 0x000fea0003c00000 */
[----:B------:R-:W-:Y:S01]  /*04f0*/  IMAD.MOV.U32 R9, RZ, RZ, R6 ;  /* 0x000000ffff097224 */ /* 0x000fe200078e0006 */
[----:B------:R-:W-:Y:S06]  /*0500*/  BRA `(.L_x_17) ;  /* 0x00000000004c7947 */ /* 0x000fec0003800000 */
.L_x_16:
[----:B------:R-:W0:Y:S02]  /*0510*/  LDCU UR6, c[0x0][0x38c] ;  /* 0x00007180ff0677ac */ /* 0x000e240008000800 */
[----:B0-----:R-:W0:Y:S01]  /*0520*/  I2F.U32.RP R5, UR6 ;  /* 0x0000000600057d06 */ /* 0x001e220008209000 */
[----:B------:R-:W-:-:S07]  /*0530*/  ISETP.NE.U32.AND P2, PT, RZ, UR6, PT ;  /* 0x00000006ff007c0c */ /* 0x000fce000bf45070 */
[----:B0-----:R-:W0:Y:S02]  /*0540*/  MUFU.RCP R5, R5 ;  /* 0x0000000500057308 */ /* 0x001e240000001000 */
[----:B0-----:R-:W-:-:S06]  /*0550*/  VIADD R8, R5, 0xffffffe ;  /* 0x0ffffffe05087836 */ /* 0x001fcc0000000000 */
[----:B------:R0:W1:Y:S02]  /*0560*/  F2I.FTZ.U32.TRUNC.NTZ R9, R8 ;  /* 0x0000000800097305 */ /* 0x000064000021f000 */
[----:B0-----:R-:W-:Y:S02]  /*0570*/  HFMA2 R8, -RZ, RZ, 0, 0 ;  /* 0x00000000ff087431 */ /* 0x001fe400000001ff */
[----:B-1----:R-:W-:-:S04]  /*0580*/  IMAD.MOV R7, RZ, RZ, -R9 ;  /* 0x000000ffff077224 */ /* 0x002fc800078e0a09 */
[----:B------:R-:W-:-:S04]  /*0590*/  IMAD R7, R7, UR6, RZ ;  /* 0x0000000607077c24 */ /* 0x000fc8000f8e02ff */
[----:B------:R-:W-:-:S06]  /*05a0*/  IMAD.HI.U32 R9, R9, R7, R8 ;  /* 0x0000000709097227 */ /* 0x000fcc00078e0008 */
[----:B------:R-:W-:-:S04]  /*05b0*/  IMAD.HI.U32 R9, R9, R6, RZ ;  /* 0x0000000609097227 */ /* 0x000fc800078e00ff */
[----:B------:R-:W-:-:S04]  /*05c0*/  IMAD.MOV R7, RZ, RZ, -R9 ;  /* 0x000000ffff077224 */ /* 0x000fc800078e0a09 */
[----:B------:R-:W-:-:S05]  /*05d0*/  IMAD R6, R7, UR6, R6 ;  /* 0x0000000607067c24 */ /* 0x000fca000f8e0206 */
[----:B------:R-:W-:-:S13]  /*05e0*/  ISETP.GE.U32.AND P0, PT, R6, UR6, PT ;  /* 0x0000000606007c0c */ /* 0x000fda000bf06070 */
[----:B------:R-:W-:Y:S02]  /*05f0*/  @P0 VIADD R6, R6, -UR6 ;  /* 0x8000000606060c36 */ /* 0x000fe40008000000 */
[----:B------:R-:W-:-:S03]  /*0600*/  @P0 VIADD R9, R9, 0x1 ;  /* 0x0000000109090836 */ /* 0x000fc60000000000 */
[----:B------:R-:W-:-:S13]  /*0610*/  ISETP.GE.U32.AND P1, PT, R6, UR6, PT ;  /* 0x0000000606007c0c */ /* 0x000fda000bf26070 */
[----:B------:R-:W-:Y:S02]  /*0620*/  @P1 IADD3 R9, PT, PT, R9, 0x1, RZ ;  /* 0x0000000109091810 */ /* 0x000fe40007ffe0ff */
[----:B------:R-:W-:-:S07]  /*0630*/  @!P2 LOP3.LUT R9, RZ, UR6, RZ, 0x33, !PT ;  /* 0x00000006ff09ac12 */ /* 0x000fce000f8e33ff */
.L_x_17:
[----:B------:R-:W-:Y:S05]  /*0640*/  BSYNC.RECONVERGENT B0 ;  /* 0x0000000000007941 */ /* 0x000fea0003800200 */
.L_x_15:
[----:B------:R-:W0:Y:S01]  /*0650*/  LDCU UR6, c[0x0][0x38c] ;  /* 0x00007180ff0677ac */ /* 0x000e220008000800 */
[----:B------:R-:W1:Y:S01]  /*0660*/  LDCU UR16, c[0x0][0x384] ;  /* 0x00007080ff1077ac */ /* 0x000e620008000800 */
[----:B0-----:R-:W-:Y:S01]  /*0670*/  IMAD R9, R9, UR6, R4 ;  /* 0x0000000609097c24 */ /* 0x001fe2000f8e0204 */
[----:B-1----:R-:W-:-:S03]  /*0680*/  UISETP.GE.AND UP0, UPT, UR16, 0x2, UPT ;  /* 0x000000021000788c */ /* 0x002fc6000bf06270 */
[----:B------:R-:W-:-:S05]  /*0690*/  IMAD R6, R9, UR4, RZ ;  /* 0x0000000409067c24 */ /* 0x000fca000f8e02ff */
[----:B------:R-:W-:Y:S02]  /*06a0*/  IADD3 R4, P0, PT, R6, R3, RZ ;  /* 0x0000000306047210 */ /* 0x000fe40007f1e0ff */
[----:B------:R-:W-:-:S04]  /*06b0*/  SHF.R.S32.HI R6, RZ, 0x1f, R6 ;  /* 0x0000001fff067819 */ /* 0x000fc80000011406 */
[----:B------:R-:W-:Y:S01]  /*06c0*/  LEA.HI.X.SX32 R3, R3, R6, 0x1, P0 ;  /* 0x0000000603037211 */ /* 0x000fe200000f0eff */
[----:B------:R-:W-:Y:S06]  /*06d0*/  BRA.U !UP0, `(.L_x_18) ;  /* 0x0000000508a07547 */ /* 0x000fec000b800000 */
[----:B------:R-:W-:Y:S01]  /*06e0*/  UMOV UR6, 0x1 ;  /* 0x0000000100067882 */ /* 0x000fe20000000000 */
[----:B------:R-:W-:Y:S02]  /*06f0*/  UPLOP3.LUT UP0, UPT, UPT, UPT, UPT, 0x80, 0x8 ;  /* 0x000000000008789c */ /* 0x000fe40003f0f070 */
[----:B------:R-:W-:-:S04]  /*0700*/  UIADD3 UR8, UPT, UPT, -UR6, UR16, URZ ;  /* 0x0000001006087290 */ /* 0x000fc8000fffe1ff */
[----:B------:R-:W-:-:S09]  /*0710*/  UISETP.GT.AND UP1, UPT, UR8, 0x3, UPT ;  /* 0x000000030800788c */ /* 0x000fd2000bf24270 */
[----:B------:R-:W-:Y:S05]  /*0720*/  BRA.U !UP1, `(.L_x_19) ;  /* 0x0000000109c47547 */ /* 0x000fea000b800000 */
[----:B------:R-:W0:Y:S01]  /*0730*/  LDC R14, c[0x0][0x388] ;  /* 0x0000e200ff0e7b82 */ /* 0x000e220000000800 */
[----:B------:R-:W1:Y:S01]  /*0740*/  LDCU.64 UR14, c[0x0][0x390] ;  /* 0x00007200ff0e77ac */ /* 0x000e620008000a00 */
[----:B------:R-:W-:Y:S02]  /*0750*/  UIADD3 UR9, UPT, UPT, UR16, -0x3, URZ ;  /* 0xfffffffd10097890 */ /* 0x000fe4000fffe0ff */
[----:B------:R-:W-:-:S11]  /*0760*/  UPLOP3.LUT UP0, UPT, UPT, UPT, UPT, 0x40, 0x4 ;  /* 0x000000000004789c */ /* 0x000fd60003f0e870 */
.L_x_20:
[----:B------:R-:W-:Y:S02]  /*0770*/  UIADD3 UR8, UPT, UPT, UR6, -0x1, URZ ;  /* 0xffffffff06087890 */ /* 0x000fe4000fffe0ff */
[----:B0-2---:R-:W-:-:S04]  /*0780*/  IMAD R6, R14, UR6, RZ ;  /* 0x000000060e067c24 */ /* 0x005fc8000f8e02ff */
[----:B------:R-:W-:Y:S01]  /*0790*/  IMAD R5, R14, UR8, RZ ;  /* 0x000000080e057c24 */ /* 0x000fe2000f8e02ff */
[----:B------:R-:W-:-:S04]  /*07a0*/  IADD3 R7, P1, PT, R6, R4, RZ ;  /* 0x0000000406077210 */ /* 0x000fc80007f3e0ff */
[----:B------:R-:W-:Y:S02]  /*07b0*/  IADD3 R9, P0, PT, R5, R4, RZ ;  /* 0x0000000405097210 */ /* 0x000fe40007f1e0ff */
[-C--:B------:R-:W-:Y:S02]  /*07c0*/  LEA.HI.X.SX32 R8, R6, R3.reuse, 0x1, P1 ;  /* 0x0000000306087211 */ /* 0x080fe400008f0eff */
[----:B-1----:R-:W-:Y:S02]  /*07d0*/  LEA R10, P1, R7, UR14, 0x2 ;  /* 0x0000000e070a7c11 */ /* 0x002fe4000f8210ff */
[----:B------:R-:W-:Y:S02]  /*07e0*/  LEA.HI.X.SX32 R12, R5, R3, 0x1, P0 ;  /* 0x00000003050c7211 */ /* 0x000fe400000f0eff */
[----:B------:R-:W-:Y:S02]  /*07f0*/  LEA R6, P0, R9, UR14, 0x2 ;  /* 0x0000000e09067c11 */ /* 0x000fe4000f8010ff */
[----:B------:R-:W-:-:S02]  /*0800*/  LEA.HI.X R11, R7, UR15, R8, 0x2, P1 ;  /* 0x0000000f070b7c11 */ /* 0x000fc400088f1408 */
[----:B------:R-:W-:-:S03]  /*0810*/  LEA.HI.X R7, R9, UR15, R12, 0x2, P0 ;  /* 0x0000000f09077c11 */ /* 0x000fc600080f140c */
[----:B------:R-:W2:Y:S04]  /*0820*/  LDG.E R5, desc[UR10][R10.64] ;  /* 0x0000000a0a057981 */ /* 0x000ea8000c1e1900 */
[----:B------:R-:W2:Y:S01]  /*0830*/  LDG.E R6, desc[UR10][R6.64] ;  /* 0x0000000a06067981 */ /* 0x000ea2000c1e1900 */
[----:B------:R-:W-:-:S06]  /*0840*/  UIADD3 UR8, UPT, UPT, UR6, 0x1, URZ ;  /* 0x0000000106087890 */ /* 0x000fcc000fffe0ff */
[----:B------:R-:W-:-:S05]  /*0850*/  IMAD R8, R14, UR8, RZ ;  /* 0x000000080e087c24 */ /* 0x000fca000f8e02ff */
[----:B------:R-:W-:-:S04]  /*0860*/  IADD3 R9, P0, PT, R8, R4, RZ ;  /* 0x0000000408097210 */ /* 0x000fc80007f1e0ff */
[----:B------:R-:W-:Y:S02]  /*0870*/  LEA.HI.X.SX32 R12, R8, R3, 0x1, P0 ;  /* 0x00000003080c7211 */ /* 0x000fe400000f0eff */
[----:B------:R-:W-:-:S04]  /*0880*/  LEA R8, P0, R9, UR14, 0x2 ;  /* 0x0000000e09087c11 */ /* 0x000fc8000f8010ff */
[----:B------:R-:W-:Y:S01]  /*0890*/  LEA.HI.X R9, R9, UR15, R12, 0x2, P0 ;  /* 0x0000000f09097c11 */ /* 0x000fe200080f140c */
[----:B--2---:R-:W-:-:S05]  /*08a0*/  FADD R5, R5, R6 ;  /* 0x0000000605057221 */ /* 0x004fca0000000000 */
[----:B------:R0:W-:Y:S04]  /*08b0*/  STG.E desc[UR10][R10.64], R5 ;  /* 0x000000050a007986 */ /* 0x0001e8000c10190a */
        /* <DEDUP_REMOVED lines=11> */
[----:B0-----:R-:W-:-:S05]  /*0970*/  IMAD R5, R14, UR8, RZ ;  /* 0x000000080e057c24 */ /* 0x001fca000f8e02ff */
[----:B------:R-:W-:-:S04]  /*0980*/  IADD3 R11, P0, PT, R5, R4, RZ ;  /* 0x00000004050b7210 */ /* 0x000fc80007f1e0ff */
[----:B------:R-:W-:Y:S02]  /*0990*/  LEA.HI.X.SX32 R16, R5, R3, 0x1, P0 ;  /* 0x0000000305107211 */ /* 0x000fe400000f0eff */
[----:B------:R-:W-:-:S04]  /*09a0*/  LEA R10, P0, R11, UR14, 0x2 ;  /* 0x0000000e0b0a7c11 */ /* 0x000fc8000f8010ff */
[----:B------:R-:W-:Y:S01]  /*09b0*/  LEA.HI.X R11, R11, UR15, R16, 0x2, P0 ;  /* 0x0000000f0b0b7c11 */ /* 0x000fe200080f1410 */
[----:B--2---:R-:W-:-:S05]  /*09c0*/  FADD R5, R12, R13 ;  /* 0x0000000d0c057221 */ /* 0x004fca0000000000 */
[----:B------:R2:W-:Y:S04]  /*09d0*/  STG.E desc[UR10][R6.64], R5 ;  /* 0x0000000506007986 */ /* 0x0005e8000c10190a */
[----:B------:R-:W1:Y:S01]  /*09e0*/  LDG.E R12, desc[UR10][R10.64] ;  /* 0x0000000a0a0c7981 */ /* 0x000e62000c1e1900 */
[----:B------:R-:W-:-:S04]  /*09f0*/  UIADD3 UR6, UPT, UPT, UR6, 0x4, URZ ;  /* 0x0000000406067890 */ /* 0x000fc8000fffe0ff */
[----:B------:R-:W-:Y:S01]  /*0a00*/  UISETP.GE.AND UP1, UPT, UR6, UR9, UPT ;  /* 0x000000090600728c */ /* 0x000fe2000bf26270 */
[----:B-1----:R-:W-:-:S05]  /*0a10*/  FADD R9, R12, R5 ;  /* 0x000000050c097221 */ /* 0x002fca0000000000 */
[----:B------:R2:W-:Y:S03]  /*0a20*/  STG.E desc[UR10][R10.64], R9 ;  /* 0x000000090a007986 */ /* 0x0005e6000c10190a */
[----:B------:R-:W-:Y:S05]  /*0a30*/  BRA.U !UP1, `(.L_x_20) ;  /* 0xfffffffd094c7547 */ /* 0x000fea000b83ffff */
.L_x_19:
[----:B------:R-:W-:-:S04]  /*0a40*/  UIADD3 UR8, UPT, UPT, -UR6, UR16, URZ ;  /* 0x0000001006087290 */ /* 0x000fc8000fffe1ff */
[----:B------:R-:W-:-:S09]  /*0a50*/  UISETP.GT.AND UP1, UPT, UR8, 0x1, UPT ;  /* 0x000000010800788c */ /* 0x000fd2000bf24270 */
[----:B------:R-:W-:Y:S05]  /*0a60*/  BRA.U !UP1, `(.L_x_21) ;  /* 0x0000000109707547 */ /* 0x000fea000b800000 */
[----:B------:R-:W2:Y:S01]  /*0a70*/  LDC R13, c[0x0][0x388] ;  /* 0x0000e200ff0d7b82 */ /* 0x000ea20000000800 */
[----:B------:R-:W0:Y:S01]  /*0a80*/  LDCU.64 UR14, c[0x0][0x390] ;  /* 0x00007200ff0e77ac */ /* 0x000e220008000a00 */
[----:B------:R-:W-:-:S06]  /*0a90*/  UIADD3 UR8, UPT, UPT, UR6, -0x1, URZ ;  /* 0xffffffff06087890 */ /* 0x000fcc000fffe0ff */
[C---:B--2---:R-:W-:Y:S02]  /*0aa0*/  IMAD R5, R13.reuse, UR8, RZ ;  /* 0x000000080d057c24 */ /* 0x044fe4000f8e02ff */
[----:B------:R-:W-:-:S03]  /*0ab0*/  IMAD R6, R13, UR6, RZ ;  /* 0x000000060d067c24 */ /* 0x000fc6000f8e02ff */
[CC--:B------:R-:W-:Y:S02]  /*0ac0*/  IADD3 R9, P0, PT, R5.reuse, R4.reuse, RZ ;  /* 0x0000000405097210 */ /* 0x0c0fe40007f1e0ff */
[C---:B------:R-:W-:Y:S02]  /*0ad0*/  IADD3 R7, P1, PT, R6.reuse, R4, RZ ;  /* 0x0000000406077210 */ /* 0x040fe40007f3e0ff */
[-C--:B------:R-:W-:Y:S02]  /*0ae0*/  LEA.HI.X.SX32 R12, R5, R3.reuse, 0x1, P0 ;  /* 0x00000003050c7211 */ /* 0x080fe400000f0eff */
[----:B------:R-:W-:Y:S02]  /*0af0*/  LEA.HI.X.SX32 R8, R6, R3, 0x1, P1 ;  /* 0x0000000306087211 */ /* 0x000fe400008f0eff */
[----:B0-----:R-:W-:Y:S02]  /*0b00*/  LEA R10, P0, R9, UR14, 0x2 ;  /* 0x0000000e090a7c11 */ /* 0x001fe4000f8010ff */
[----:B------:R-:W-:-:S02]  /*0b10*/  LEA R6, P1, R7, UR14, 0x2 ;  /* 0x0000000e07067c11 */ /* 0x000fc4000f8210ff */
[----:B------:R-:W-:Y:S02]  /*0b20*/  LEA.HI.X R11, R9, UR15, R12, 0x2, P0 ;  /* 0x0000000f090b7c11 */ /* 0x000fe400080f140c */
        /* <DEDUP_REMOVED lines=12> */
[----:B------:R-:W-:Y:S02]  /*0bf0*/  UIADD3 UR6, UPT, UPT, UR6, 0x2, URZ ;  /* 0x0000000206067890 */ /* 0x000fe4000fffe0ff */
[----:B------:R-:W-:Y:S01]  /*0c00*/  UPLOP3.LUT UP0, UPT, UPT, UPT, UPT, 0x40, 0x4 ;  /* 0x000000000004789c */ /* 0x000fe20003f0e870 */
[----:B--2---:R-:W-:-:S05]  /*0c10*/  FADD R11, R12, R5 ;  /* 0x000000050c0b7221 */ /* 0x004fca0000000000 */
[----:B------:R0:W-:Y:S05]  /*0c20*/  STG.E desc[UR10][R8.64], R11 ;  /* 0x0000000b08007986 */ /* 0x0001ea000c10190a */
.L_x_21:
[----:B------:R-:W-:-:S09]  /*0c30*/  UISETP.LT.OR UP0, UPT, UR6, UR16, UP0 ;  /* 0x000000100600728c */ /* 0x000fd20008701670 */
[----:B------:R-:W-:Y:S05]  /*0c40*/  BRA.U !UP0, `(.L_x_18) ;  /* 0x0000000108447547 */ /* 0x000fea000b800000 */
[----:B0-2---:R-:W0:Y:S01]  /*0c50*/  LDC R6, c[0x0][0x388] ;  /* 0x0000e200ff067b82 */ /* 0x005e220000000800 */
[----:B------:R-:W1:Y:S01]  /*0c60*/  LDCU.64 UR14, c[0x0][0x390] ;  /* 0x00007200ff0e77ac */ /* 0x000e620008000a00 */
[----:B------:R-:W-:-:S06]  /*0c70*/  UIADD3 UR8, UPT, UPT, UR6, -0x1, URZ ;  /* 0xffffffff06087890 */ /* 0x000fcc000fffe0ff */
[C---:B0-----:R-:W-:Y:S02]  /*0c80*/  IMAD R5, R6.reuse, UR8, RZ ;  /* 0x0000000806057c24 */ /* 0x041fe4000f8e02ff */
[----:B------:R-:W-:-:S03]  /*0c90*/  IMAD R6, R6, UR6, RZ ;  /* 0x0000000606067c24 */ /* 0x000fc6000f8e02ff */
[CC--:B------:R-:W-:Y:S02]  /*0ca0*/  IADD3 R7, P0, PT, R5.reuse, R4.reuse, RZ ;  /* 0x0000000405077210 */ /* 0x0c0fe40007f1e0ff */
[C---:B------:R-:W-:Y:S02]  /*0cb0*/  IADD3 R8, P1, PT, R6.reuse, R4, RZ ;  /* 0x0000000406087210 */ /* 0x040fe40007f3e0ff */
[-C--:B------:R-:W-:Y:S02]  /*0cc0*/  LEA.HI.X.SX32 R10, R5, R3.reuse, 0x1, P0 ;  /* 0x00000003050a7211 */ /* 0x080fe400000f0eff */
[----:B------:R-:W-:Y:S02]  /*0cd0*/  LEA.HI.X.SX32 R3, R6, R3, 0x1, P1 ;  /* 0x0000000306037211 */ /* 0x000fe400008f0eff */
[----:B-1----:R-:W-:Y:S02]  /*0ce0*/  LEA R6, P0, R7, UR14, 0x2 ;  /* 0x0000000e07067c11 */ /* 0x002fe4000f8010ff */
[----:B------:R-:W-:-:S02]  /*0cf0*/  LEA R4, P1, R8, UR14, 0x2 ;  /* 0x0000000e08047c11 */ /* 0x000fc4000f8210ff */
[----:B------:R-:W-:Y:S02]  /*0d00*/  LEA.HI.X R7, R7, UR15, R10, 0x2, P0 ;  /* 0x0000000f07077c11 */ /* 0x000fe400080f140a */
[----:B------:R-:W-:-:S03]  /*0d10*/  LEA.HI.X R5, R8, UR15, R3, 0x2, P1 ;  /* 0x0000000f08057c11 */ /* 0x000fc600088f1403 */
[----:B------:R-:W2:Y:S04]  /*0d20*/  LDG.E R6, desc[UR10][R6.64] ;  /* 0x0000000a06067981 */ /* 0x000ea8000c1e1900 */
[----:B------:R-:W2:Y:S02]  /*0d30*/  LDG.E R3, desc[UR10][R4.64] ;  /* 0x0000000a04037981 */ /* 0x000ea4000c1e1900 */
[----:B--2---:R-:W-:-:S05]  /*0d40*/  FADD R3, R3, R6 ;  /* 0x0000000603037221 */ /* 0x004fca0000000000 */
[----:B------:R1:W-:Y:S02]  /*0d50*/  STG.E desc[UR10][R4.64], R3 ;  /* 0x0000000304007986 */ /* 0x0003e4000c10190a */
.L_x_18:
[----:B------:R-:W3:Y:S01]  /*0d60*/  LDCU UR6, c[0x0][0x380] ;  /* 0x00007000ff0677ac */ /* 0x000ee20008000800 */
[----:B------:R-:W-:-:S05]  /*0d70*/  IADD3 R0, P0, PT, R0, UR5, RZ ;  /* 0x0000000500007c10 */ /* 0x000fca000ff1e0ff */
[----:B------:R-:W-:Y:S01]  /*0d80*/  IMAD.X R2, RZ, RZ, R2, P0 ;  /* 0x000000ffff027224 */ /* 0x000fe200000e0602 */
[----:B---3--:R-:W-:-:S04]  /*0d90*/  ISETP.GE.U32.AND P0, PT, R0, UR6, PT ;  /* 0x0000000600007c0c */ /* 0x008fc8000bf06070 */
[----:B------:R-:W-:-:S13]  /*0da0*/  ISETP.GE.U32.AND.EX P0, PT, R2, UR12, PT, P0 ;  /* 0x0000000c02007c0c */ /* 0x000fda000bf06100 */
[----:B------:R-:W-:Y:S05]  /*0db0*/  @!P0 BRA `(.L_x_22) ;  /* 0xfffffff000dc8947 */ /* 0x000fea000383ffff */
[----:B------:R-:W-:Y:S05]  /*0dc0*/  EXIT ;  /* 0x000000000000794d */ /* 0x000fea0003800000 */
        .weak           $__internal_2_$__cuda_sm20_div_u64
        .type           $__internal_2_$__cuda_sm20_div_u64,@function
        .size           $__internal_2_$__cuda_sm20_div_u64,($__internal_3_$__cuda_sm20_rem_u64 - $__internal_2_$__cuda_sm20_div_u64)
$__internal_2_$__cuda_sm20_div_u64:
[----:B------:R-:W-:-:S04]  /*0dd0*/  IMAD.MOV.U32 R11, RZ, RZ, R5 ;  /* 0x000000ffff0b7224 */ /* 0x000fc800078e0005 */
        /* <DEDUP_REMOVED lines=23> */
[----:B------:R-:W-:-:S04]  /*0f50*/  IMAD.X R12, RZ, RZ, ~R11, P0 ;  /* 0x000000ffff0c7224 */ /* 0x000fc800000e0e0b */
[----:B------:R-:W-:-:S04]  /*0f60*/  IMAD.WIDE.U32 R14, P0, R15, R12, R14 ;  /* 0x0000000c0f0e7225 */ /* 0x000fc8000780000e */
[C---:B------:R-:W-:Y:S02]  /*0f70*/  IMAD R16, R9.reuse, R12, RZ ;  /* 0x0000000c09107224 */ /* 0x040fe400078e02ff */
[----:B------:R-:W-:-:S04]  /*0f80*/  IMAD.HI.U32 R11, P1, R9, R13, R14 ;  /* 0x0000000d090b7227 */ /* 0x000fc8000782000e */
[----:B------:R-:W-:Y:S01]  /*0f90*/  IMAD.HI.U32 R12, R9, R12, RZ ;  /* 0x0000000c090c7227 */ /* 0x000fe200078e00ff */
[----:B------:R-:W-:-:S03]  /*0fa0*/  IADD3 R11, P2, PT, R16, R11, RZ ;  /* 0x0000000b100b7210 */ /* 0x000fc60007f5e0ff */
[----:B------:R-:W-:Y:S01]  /*0fb0*/  IMAD.MOV.U32 R13, RZ, RZ, RZ ;  /* 0x000000ffff0d7224 */ /* 0x000fe200078e00ff */
[----:B------:R-:W-:Y:S01]  /*0fc0*/  IADD3.X R9, PT, PT, R12, R9, RZ, P0, !PT ;  /* 0x000000090c097210 */ /* 0x000fe200007fe4ff */
        /* <DEDUP_REMOVED lines=8> */
[----:B------:R-:W-:-:S04]  /*1050*/  IMAD.WIDE.U32 R12, R11, R10, RZ ;  /* 0x0000000a0b0c7225 */ /* 0x000fc800078e00ff */
[----:B------:R-:W-:Y:S01]  /*1060*/  IMAD.X R9, RZ, RZ, R9, P1 ;  /* 0x000000ffff097224 */ /* 0x000fe200008e0609 */
[----:B------:R-:W-:Y:S01]  /*1070*/  IADD3 R15, P1, PT, -R12, R6, RZ ;  /* 0x000000060c0f7210 */ /* 0x000fe20007f3e1ff */
[----:B------:R-:W-:-:S03]  /*1080*/  IMAD R13, R11, R5, R13 ;  /* 0x000000050b0d7224 */ /* 0x000fc600078e020d */
[-C--:B------:R-:W-:Y:S01]  /*1090*/  ISETP.GE.U32.AND P0, PT, R15, R10.reuse, PT ;  /* 0x0000000a0f00720c */ /* 0x080fe20003f06070 */
[----:B------:R-:W-:-:S05]  /*10a0*/  IMAD R6, R9, R10, R13 ;  /* 0x0000000a09067224 */ /* 0x000fca00078e020d */
[----:B------:R-:W-:Y:S02]  /*10b0*/  IADD3.X R16, PT, PT, ~R6, R7, RZ, P1, !PT ;  /* 0x0000000706107210 */ /* 0x000fe40000ffe5ff */
[----:B------:R-:W-:Y:S02]  /*10c0*/  IADD3 R6, P1, PT, R11, 0x1, RZ ;  /* 0x000000010b067810 */ /* 0x000fe40007f3e0ff */
[----:B------:R-:W-:Y:S02]  /*10d0*/  IADD3 R7, P2, PT, -R10, R15, RZ ;  /* 0x0000000f0a077210 */ /* 0x000fe40007f5e1ff */
[----:B------:R-:W-:Y:S01]  /*10e0*/  ISETP.GE.U32.AND.EX P0, PT, R16, R5, PT, P0 ;  /* 0x000000051000720c */ /* 0x000fe20003f06100 */
[----:B------:R-:W-:Y:S01]  /*10f0*/  IMAD.X R12, RZ, RZ, R9, P1 ;  /* 0x000000ffff0c7224 */ /* 0x000fe200008e0609 */
[----:B------:R-:W-:Y:S01]  /*1100*/  ISETP.NE.U32.AND P1, PT, R10, RZ, PT ;  /* 0x000000ff0a00720c */ /* 0x000fe20003f25070 */
[----:B------:R-:W-:Y:S01]  /*1110*/  IMAD.X R14, R16, 0x1, ~R5, P2 ;  /* 0x00000001100e7824 */ /* 0x000fe200010e0e05 */
[----:B------:R-:W-:-:S02]  /*1120*/  SEL R11, R6, R11, P0 ;  /* 0x0000000b060b7207 */ /* 0x000fc40000000000 */
[----:B------:R-:W-:Y:S02]  /*1130*/  SEL R7, R7, R15, P0 ;  /* 0x0000000f07077207 */ /* 0x000fe40000000000 */
[----:B------:R-:W-:Y:S01]  /*1140*/  SEL R12, R12, R9, P0 ;  /* 0x000000090c0c7207 */ /* 0x000fe20000000000 */
[----:B------:R-:W-:Y:S01]  /*1150*/  HFMA2 R9, -RZ, RZ, 0, 0 ;  /* 0x00000000ff097431 */ /* 0x000fe200000001ff */
[----:B------:R-:W-:Y:S02]  /*1160*/  IADD3 R6, P2, PT, R11, 0x1, RZ ;  /* 0x000000010b067810 */ /* 0x000fe40007f5e0ff */
[----:B------:R-:W-:Y:S02]  /*1170*/  SEL R14, R14, R16, P0 ;  /* 0x000000100e0e7207 */ /* 0x000fe40000000000 */
[----:B------:R-:W-:Y:S01]  /*1180*/  ISETP.GE.U32.AND P0, PT, R7, R10, PT ;  /* 0x0000000a0700720c */ /* 0x000fe20003f06070 */
[----:B------:R-:W-:Y:S01]  /*1190*/  IMAD.X R7, RZ, RZ, R12, P2 ;  /* 0x000000ffff077224 */ /* 0x000fe200010e060c */
[----:B------:R-:W-:-:S02]  /*11a0*/  ISETP.NE.AND.EX P1, PT, R5, RZ, PT, P1 ;  /* 0x000000ff0500720c */ /* 0x000fc40003f25310 */
[----:B------:R-:W-:-:S04]  /*11b0*/  ISETP.GE.U32.AND.EX P0, PT, R14, R5, PT, P0 ;  /* 0x000000050e00720c */ /* 0x000fc80003f06100 */
[----:B------:R-:W-:Y:S02]  /*11c0*/  SEL R6, R6, R11, P0 ;  /* 0x0000000b06067207 */ /* 0x000fe40000000000 */
[----:B------:R-:W-:Y:S02]  /*11d0*/  SEL R7, R7, R12, P0 ;  /* 0x0000000c07077207 */ /* 0x000fe40000000000 */
[----:B------:R-:W-:Y:S02]  /*11e0*/  SEL R6, R6, 0xffffffff, P1 ;  /* 0xffffffff06067807 */ /* 0x000fe40000800000 */
[----:B------:R-:W-:Y:S01]  /*11f0*/  SEL R7, R7, 0xffffffff, P1 ;  /* 0xffffffff07077807 */ /* 0x000fe20000800000 */
[----:B------:R-:W-:Y:S06]  /*1200*/  RET.REL.NODEC R8 `(_ZN6caffe276_GLOBAL__N__52_tmpxft_00006fd9_00000000_7_integral_image_op_cpp1_ii_a0828ec813ColPassKernelEiiiiPf) ;  /* 0xffffffec087c7950 */ /* 0x000fec0003c3ffff */
        .weak           $__internal_3_$__cuda_sm20_rem_u64
        .type           $__internal_3_$__cuda_sm20_rem_u64,@function
        .size           $__internal_3_$__cuda_sm20_rem_u64,(.L_x_56 - $__internal_3_$__cuda_sm20_rem_u64)
$__internal_3_$__cuda_sm20_rem_u64:
[----:B------:R-:W-:Y:S02]  /*1210*/  IMAD.MOV.U32 R16, RZ, RZ, R4 ;  /* 0x000000ffff107224 */ /* 0x000fe400078e0004 */
        /* <DEDUP_REMOVED lines=30> */
[----:B------:R-:W-:-:S04]  /*1400*/  IADD3 R15, P2, PT, R16, R15, RZ ;  /* 0x0000000f100f7210 */ /* 0x000fc80007f5e0ff */
        /* <DEDUP_REMOVED lines=22> */
[----:B------:R-:W-:Y:S02]  /*1570*/  ISETP.GE.U32.AND P0, PT, R5, R4, PT ;  /* 0x000000040500720c */ /* 0x000fe40003f06070 */
[----:B------:R-:W-:-:S02]  /*1580*/  IADD3 R4, PT, PT, -R4, R5, RZ ;  /* 0x0000000504047210 */ /* 0x000fc40007ffe1ff */
[----:B------:R-:W-:Y:S02]  /*1590*/  ISETP.GE.U32.AND.EX P0, PT, R10, R9, PT, P0 ;  /* 0x000000090a00720c */ /* 0x000fe40003f06100 */
[----:B------:R-:W-:Y:S01]  /*15a0*/  ISETP.NE.AND.EX P1, PT, R9, RZ, PT, P1 ;  /* 0x000000ff0900720c */ /* 0x000fe20003f25310 */
[----:B------:R-:W-:Y:S01]  /*15b0*/  IMAD.MOV.U32 R9, RZ, RZ, 0x0 ;  /* 0x00000000ff097424 */ /* 0x000fe200078e00ff */
[----:B------:R-:W-:-:S04]  /*15c0*/  SEL R4, R4, R5, P0 ;  /* 0x0000000504047207 */ /* 0x000fc80000000000 */
[----:B------:R-:W-:Y:S01]  /*15d0*/  SEL R4, R4, 0xffffffff, P1 ;  /* 0xffffffff04047807 */ /* 0x000fe20000800000 */
[----:B------:R-:W-:Y:S06]  /*15e0*/  RET.REL.NODEC R8 `(_ZN6caffe276_GLOBAL__N__52_tmpxft_00006fd9_00000000_7_integral_image_op_cpp1_ii_a0828ec813ColPassKernelEiiiiPf) ;  /* 0xffffffe808847950 */ /* 0x000fec0003c3ffff */
.L_x_23:
        /* <DEDUP_REMOVED lines=9> */
.L_x_56:


//--------------------- .text._ZN6caffe276_GLOBAL__N__52_tmpxft_00006fd9_00000000_7_integral_image_op_cpp1_ii_a0828ec821RowPassGradientKernelEiiiiPKfPf --------------------------
	.section	.text._ZN6caffe276_GLOBAL__N__52_tmpxft_00006fd9_00000000_7_integral_image_op_cpp1_ii_a0828ec821RowPassGradientKernelEiiiiPKfPf,"ax",@progbits
	.align	128
        .global         _ZN6caffe276_GLOBAL__N__52_tmpxft_00006fd9_00000000_7_integral_image_op_cpp1_ii_a0828ec821RowPassGradientKernelEiiiiPKfPf
        .type           _ZN6caffe276_GLOBAL__N__52_tmpxft_00006fd9_00000000_7_integral_image_op_cpp1_ii_a0828ec821RowPassGradientKernelEiiiiPKfPf,@function
        .size           _ZN6caffe276_GLOBAL__N__52_tmpxft_00006fd9_00000000_7_integral_image_op_cpp1_ii_a0828ec821RowPassGradientKernelEiiiiPKfPf,(.L_x_58 - _ZN6caffe276_GLOBAL__N__52_tmpxft_00006fd9_00000000_7_integral_image_op_cpp1_ii_a0828ec821RowPassGradientKernelEiiiiPKfPf)
        .other          _ZN6caffe276_GLOBAL__N__52_tmpxft_00006fd9_00000000_7_integral_image_op_cpp1_ii_a0828ec821RowPassGradientKernelEiiiiPKfPf,@"STO_CUDA_ENTRY STV_DEFAULT"
_ZN6caffe276_GLOBAL__N__52_tmpxft_00006fd9_00000000_7_integral_image_op_cpp1_ii_a0828ec821RowPassGradientKernelEiiiiPKfPf:
.text._ZN6caffe276_GLOBAL__N__52_tmpxft_00006fd9_00000000_7_integral_image_op_cpp1_ii_a0828ec821RowPassGradientKernelEiiiiPKfPf:
        /* <DEDUP_REMOVED lines=12> */
[----:B------:R-:W1:Y:S01]  /*00c0*/  LDCU UR7, c[0x0][0x38c] ;  /* 0x00007180ff0777ac */ /* 0x000e620008000800 */
[----:B------:R-:W2:Y:S01]  /*00d0*/  LDCU UR5, c[0x0][0x370] ;  /* 0x00006e00ff0577ac */ /* 0x000ea20008000800 */
[----:B------:R-:W3:Y:S01]  /*00e0*/  LDCU.64 UR8, c[0x0][0x358] ;  /* 0x00006b00ff0877ac */ /* 0x000ee20008000a00 */
[----:B0-----:R-:W-:Y:S02]  /*00f0*/  USHF.R.S32.HI UR6, URZ, 0x1f, UR6 ;  /* 0x0000001fff067899 */ /* 0x001fe40008011406 */
[----:B-1----:R-:W-:Y:S02]  /*0100*/  USHF.R.S32.HI UR7, URZ, 0x1f, UR7 ;  /* 0x0000001fff077899 */ /* 0x002fe40008011407 */
[----:B--23--:R-:W-:-:S12]  /*0110*/  UIMAD UR4, UR4, UR5, URZ ;  /* 0x00000005040472a4 */ /* 0x00cfd8000f8e02ff */
.L_x_34:
        /* <DEDUP_REMOVED lines=8> */
[----:B------:R-:W-:Y:S02]  /*01a0*/  IMAD.U32 R5, RZ, RZ, UR6 ;  /* 0x00000006ff057e24 */ /* 0x000fe4000f8e00ff */
[----:B0-----:R-:W-:-:S07]  /*01b0*/  IMAD.U32 R10, RZ, RZ, UR5 ;  /* 0x00000005ff0a7e24 */ /* 0x001fce000f8e00ff */
[----:B------:R-:W-:Y:S05]  /*01c0*/  CALL.REL.NOINC `($__internal_4_$__cuda_sm20_div_u64) ;  /* 0x0000000c00487944 */ /* 0x000fea0003c00000 */
[----:B------:R-:W0:Y:S01]  /*01d0*/  LDCU UR5, c[0x0][0x384] ;  /* 0x00007080ff0577ac */ /* 0x000e220008000800 */
[----:B------:R-:W-:Y:S01]  /*01e0*/  IMAD.MOV.U32 R5, RZ, RZ, R0 ;  /* 0x000000ffff057224 */ /* 0x000fe200078e0000 */
[----:B------:R-:W-:Y:S01]  /*01f0*/  MOV R10, R2 ;  /* 0x00000002000a7202 */ /* 0x000fe20000000f00 */
[----:B------:R-:W-:Y:S01]  /*0200*/  IMAD.U32 R9, RZ, RZ, UR6 ;  /* 0x00000006ff097e24 */ /* 0x000fe2000f8e00ff */
[----:B------:R-:W-:Y:S01]  /*0210*/  MOV R8, 0x240 ;  /* 0x0000024000087802 */ /* 0x000fe20000000f00 */
[----:B0-----:R-:W-:-:S07]  /*0220*/  IMAD.U32 R4, RZ, RZ, UR5 ;  /* 0x00000005ff047e24 */ /* 0x001fce000f8e00ff */
[----:B------:R-:W-:Y:S05]  /*0230*/  CALL.REL.NOINC `($__internal_5_$__cuda_sm20_rem_u64) ;  /* 0x00000010003c7944 */ /* 0x000fea0003c00000 */
[----:B------:R-:W-:Y:S01]  /*0240*/  IMAD.MOV.U32 R3, RZ, RZ, R4 ;  /* 0x000000ffff037224 */ /* 0x000fe200078e0004 */
[----:B------:R-:W-:Y:S06]  /*0250*/  BRA `(.L_x_26) ;  /* 0x00000000005c7947 */ /* 0x000fec0003800000 */
.L_x_25:
        /* <DEDUP_REMOVED lines=10> */
[----:B------:R-:W-:-:S05]  /*0300*/  IMAD.HI.U32 R5, R5, R0, RZ ;  /* 0x0000000005057227 */ /* 0x000fca00078e00ff */
[----:B------:R-:W-:-:S05]  /*0310*/  IADD3 R7, PT, PT, -R5, RZ, RZ ;  /* 0x000000ff05077210 */ /* 0x000fca0007ffe1ff */
[----:B------:R-:W-:-:S05]  /*0320*/  IMAD R7, R7, UR5, R0 ;  /* 0x0000000507077c24 */ /* 0x000fca000f8e0200 */
[----:B------:R-:W-:-:S13]  /*0330*/  ISETP.GE.U32.AND P0, PT, R7, UR5, PT ;  /* 0x0000000507007c0c */ /* 0x000fda000bf06070 */
[----:B------:R-:W-:Y:S02]  /*0340*/  @P0 VIADD R7, R7, -UR5 ;  /* 0x8000000507070c36 */ /* 0x000fe40008000000 */
[----:B------:R-:W-:Y:S01]  /*0350*/  @P0 VIADD R5, R5, 0x1 ;  /* 0x0000000105050836 */ /* 0x000fe20000000000 */
[----:B------:R-:W-:Y:S02]  /*0360*/  ISETP.NE.U32.AND P0, PT, RZ, UR5, PT ;  /* 0x00000005ff007c0c */ /* 0x000fe4000bf05070 */
[----:B------:R-:W-:-:S13]  /*0370*/  ISETP.GE.U32.AND P1, PT, R7, UR5, PT ;  /* 0x0000000507007c0c */ /* 0x000fda000bf26070 */
[----:B------:R-:W-:Y:S02]  /*0380*/  @P1 VIADD R7, R7, -UR5 ;  /* 0x8000000507071c36 */ /* 0x000fe40008000000 */
[----:B------:R-:W-:-:S03]  /*0390*/  @P1 VIADD R5, R5, 0x1 ;  /* 0x0000000105051836 */ /* 0x000fc60000000000 */
[C---:B------:R-:W-:Y:S01]  /*03a0*/  SEL R3, R4.reuse, R7, !P0 ;  /* 0x0000000704037207 */ /* 0x040fe20004000000 */
[----:B------:R-:W-:Y:S01]  /*03b0*/  IMAD.MOV.U32 R7, RZ, RZ, RZ ;  /* 0x000000ffff077224 */ /* 0x000fe200078e00ff */
[----:B------:R-:W-:-:S07]  /*03c0*/  SEL R6, R4, R5, !P0 ;  /* 0x0000000504067207 */ /* 0x000fce0004000000 */
.L_x_26:
[----:B------:R-:W-:Y:S05]  /*03d0*/  BSYNC.RECONVERGENT B0 ;  /* 0x0000000000007941 */ /* 0x000fea0003800200 */
.L_x_24:
[----:B------:R-:W0:Y:S01]  /*03e0*/  LDCU UR5, c[0x0][0x38c] ;  /* 0x00007180ff0577ac */ /* 0x000e220008000800 */
[----:B------:R-:W-:Y:S01]  /*03f0*/  IMAD.MOV.U32 R5, RZ, RZ, R6 ;  /* 0x000000ffff057224 */ /* 0x000fe200078e0006 */
[----:B------:R-:W-:Y:S01]  /*0400*/  MOV R10, R7 ;  /* 0x00000007000a7202 */ /* 0x000fe20000000f00 */
[----:B------:R-:W-:Y:S01]  /*0410*/  IMAD.U32 R9, RZ, RZ, UR7 ;  /* 0x00000007ff097e24 */ /* 0x000fe2000f8e00ff */
[----:B------:R-:W-:Y:S01]  /*0420*/  MOV R8, 0x450 ;  /* 0x0000045000087802 */ /* 0x000fe20000000f00 */
[----:B0-----:R-:W-:-:S07]  /*0430*/  IMAD.U32 R4, RZ, RZ, UR5 ;  /* 0x00000005ff047e24 */ /* 0x001fce000f8e00ff */
[----:B------:R-:W-:Y:S05]  /*0440*/  CALL.REL.NOINC `($__internal_5_$__cuda_sm20_rem_u64) ;  /* 0x0000000c00b87944 */ /* 0x000fea0003c00000 */
[----:B------:R-:W-:Y:S01]  /*0450*/  LOP3.LUT R5, R7, UR7, RZ, 0xfc, !PT ;  /* 0x0000000707057c12 */ /* 0x000fe2000f8efcff */
[----:B------:R-:W-:Y:S03]  /*0460*/  BSSY.RECONVERGENT B0, `(.L_x_27) ;  /* 0x000001d000007945 */ /* 0x000fe60003800200 */
[----:B------:R-:W-:-:S13]  /*0470*/  ISETP.NE.U32.AND P0, PT, R5, RZ, PT ;  /* 0x000000ff0500720c */ /* 0x000fda0003f05070 */
[----:B------:R-:W-:Y:S05]  /*0480*/  @!P0 BRA `(.L_x_28) ;  /* 0x00000000001c8947 */ /* 0x000fea0003800000 */
[----:B------:R-:W0:Y:S01]  /*0490*/  LDCU UR5, c[0x0][0x38c] ;  /* 0x00007180ff0577ac */ /* 0x000e220008000800 */
[----:B------:R-:W-:Y:S01]  /*04a0*/  IMAD.U32 R5, RZ, RZ, UR7 ;  /* 0x00000007ff057e24 */ /* 0x000fe2000f8e00ff */
[----:B------:R-:W-:Y:S01]  /*04b0*/  MOV R8, 0x4e0 ;  /* 0x000004e000087802 */ /* 0x000fe20000000f00 */
[----:B0-----:R-:W-:-:S07]  /*04c0*/  IMAD.U32 R10, RZ, RZ, UR5 ;  /* 0x00000005ff0a7e24 */ /* 0x001fce000f8e00ff */
[----:B------:R-:W-:Y:S05]  /*04d0*/  CALL.REL.NOINC `($__internal_4_$__cuda_sm20_div_u64) ;  /* 0x0000000800847944 */ /* 0x000fea0003c00000 */
[----:B------:R-:W-:Y:S01]  /*04e0*/  IMAD.MOV.U32 R9, RZ, RZ, R6 ;  /* 0x000000ffff097224 */ /* 0x000fe200078e0006 */
[----:B------:R-:W-:Y:S06]  /*04f0*/  BRA `(.L_x_29) ;  /* 0x00000000004c7947 */ /* 0x000fec0003800000 */
.L_x_28:
[----:B------:R-:W0:Y:S02]  /*0500*/  LDCU UR5, c[0x0][0x38c] ;  /* 0x00007180ff0577ac */ /* 0x000e240008000800 */
[----:B0-----:R-:W0:Y:S01]  /*0510*/  I2F.U32.RP R5, UR5 ;  /* 0x0000000500057d06 */ /* 0x001e220008209000 */
[----:B------:R-:W-:-:S07]  /*0520*/  ISETP.NE.U32.AND P2, PT, RZ, UR5, PT ;  /* 0x00000005ff007c0c */ /* 0x000fce000bf45070 */
[----:B0-----:R-:W0:Y:S02]  /*0530*/  MUFU.RCP R5, R5 ;  /* 0x0000000500057308 */ /* 0x001e240000001000 */
[----:B0-----:R-:W-:-:S06]  /*0540*/  VIADD R8, R5, 0xffffffe ;  /* 0x0ffffffe05087836 */ /* 0x001fcc0000000000 */
[----:B------:R0:W1:Y:S02]  /*0550*/  F2I.FTZ.U32.TRUNC.NTZ R9, R8 ;  /* 0x0000000800097305 */ /* 0x000064000021f000 */
[----:B0-----:R-:W-:Y:S01]  /*0560*/  IMAD.MOV.U32 R8, RZ, RZ, RZ ;  /* 0x000000ffff087224 */ /* 0x001fe200078e00ff */
[----:B-1----:R-:W-:-:S05]  /*0570*/  IADD3 R7, PT, PT, RZ, -R9, RZ ;  /* 0x80000009ff077210 */ /* 0x002fca0007ffe0ff */
        /* <DEDUP_REMOVED lines=9> */
[----:B------:R-:W-:Y:S01]  /*0610*/  @P1 VIADD R9, R9, 0x1 ;  /* 0x0000000109091836 */ /* 0x000fe20000000000 */
[----:B------:R-:W-:-:S07]  /*0620*/  @!P2 LOP3.LUT R9, RZ, UR5, RZ, 0x33, !PT ;  /* 0x00000005ff09ac12 */ /* 0x000fce000f8e33ff */
.L_x_29:
[----:B------:R-:W-:Y:S05]  /*0630*/  BSYNC.RECONVERGENT B0 ;  /* 0x0000000000007941 */ /* 0x000fea0003800200 */
.L_x_27:
[----:B------:R-:W0:Y:S01]  /*0640*/  LDCU.64 UR12, c[0x0][0x388] ;  /* 0x00007100ff0c77ac */ /* 0x000e220008000a00 */
[----:B------:R-:W1:Y:S01]  /*0650*/  LDC.64 R6, c[0x0][0x390] ;  /* 0x0000e400ff067b82 */ /* 0x000e620000000a00 */
[----:B------:R-:W2:Y:S01]  /*0660*/  LDCU UR11, c[0x0][0x384] ;  /* 0x00007080ff0b77ac */ /* 0x000ea20008000800 */
[----:B0-----:R-:W-:Y:S01]  /*0670*/  IMAD R4, R9, UR13, R4 ;  /* 0x0000000d09047c24 */ /* 0x001fe2000f8e0204 */
[----:B------:R-:W-:-:S05]  /*0680*/  UIADD3 UR5, UPT, UPT, UR12, 0x1, URZ ;  /* 0x000000010c057890 */ /* 0x000fca000fffe0ff */
[----:B------:R-:W0:Y:S01]  /*0690*/  LDC.64 R8, c[0x0][0x398] ;  /* 0x0000e600ff087b82 */ /* 0x000e220000000a00 */
[----:B--2---:R-:W-:-:S04]  /*06a0*/  IMAD R4, R4, UR11, R3 ;  /* 0x0000000b04047c24 */ /* 0x004fc8000f8e0203 */
[----:B------:R-:W-:-:S04]  /*06b0*/  IMAD R3, R4, UR5, RZ ;  /* 0x0000000504037c24 */ /* 0x000fc8000f8e02ff */
[----:B-1----:R-:W-:-:S06]  /*06c0*/  IMAD.WIDE R6, R3, 0x4, R6 ;  /* 0x0000000403067825 */ /* 0x002fcc00078e0206 */
[----:B------:R-:W2:Y:S01]  /*06d0*/  LDG.E R7, desc[UR8][R6.64] ;  /* 0x0000000806077981 */ /* 0x000ea2000c1e1900 */
[----:B------:R-:W-:Y:S01]  /*06e0*/  IMAD R4, R4, UR12, RZ ;  /* 0x0000000c04047c24 */ /* 0x000fe2000f8e02ff */
[----:B------:R-:W-:-:S03]  /*06f0*/  UISETP.GE.AND UP0, UPT, UR12, 0x2, UPT ;  /* 0x000000020c00788c */ /* 0x000fc6000bf06270 */
[----:B0-----:R-:W-:-:S05]  /*0700*/  IMAD.WIDE R8, R4, 0x4, R8 ;  /* 0x0000000404087825 */ /* 0x001fca00078e0208 */
[----:B--2---:R0:W-:Y:S01]  /*0710*/  STG.E desc[UR8][R8.64], R7 ;  /* 0x0000000708007986 */ /* 0x0041e2000c101908 */
[----:B------:R-:W-:Y:S05]  /*0720*/  BRA.U !UP0, `(.L_x_30) ;  /* 0x0000000508d47547 */ /* 0x000fea000b800000 */
[----:B0-----:R-:W-:Y:S01]  /*0730*/  IMAD.MOV.U32 R7, RZ, RZ, 0x1 ;  /* 0x00000001ff077424 */ /* 0x001fe200078e00ff */
[----:B------:R-:W-:Y:S02]  /*0740*/  PLOP3.LUT P0, PT, PT, PT, PT, 0x80, 0x8 ;  /* 0x000000000008781c */ /* 0x000fe40003f0f070 */
[----:B------:R-:W-:Y:S02]  /*0750*/  SHF.R.S32.HI R6, RZ, 0x1f, R3 ;  /* 0x0000001fff067819 */ /* 0x000fe40000011403 */
[----:B------:R-:W-:-:S04]  /*0760*/  IADD3 R5, PT, PT, -R7, UR12, RZ ;  /* 0x0000000c07057c10 */ /* 0x000fc8000fffe1ff */
[----:B------:R-:W-:Y:S02]  /*0770*/  ISETP.GT.AND P1, PT, R5, 0x3, PT ;  /* 0x000000030500780c */ /* 0x000fe40003f24270 */
[----:B------:R-:W-:-:S11]  /*0780*/  SHF.R.S32.HI R5, RZ, 0x1f, R4 ;  /* 0x0000001fff057819 */ /* 0x000fd60000011404 */
[----:B------:R-:W-:Y:S05]  /*0790*/  @!P1 BRA `(.L_x_31) ;  /* 0x0000000000f49947 */ /* 0x000fea0003800000 */
[----:B------:R-:W-:Y:S01]  /*07a0*/  PLOP3.LUT P0, PT, PT, PT, PT, 0x8, 0x80 ;  /* 0x000000000080781c */ /* 0x000fe20003f0e170 */
[----:B------:R-:W0:Y:S01]  /*07b0*/  LDCU.128 UR16, c[0x0][0x390] ;  /* 0x00007200ff1077ac */ /* 0x000e220008000c00 */
[----:B------:R-:W-:-:S12]  /*07c0*/  UIADD3 UR5, UPT, UPT, UR12, -0x3, URZ ;  /* 0xfffffffd0c057890 */ /* 0x000fd8000fffe0ff */
.L_x_32:
[----:B------:R-:W-:Y:S02]  /*07d0*/  IADD3 R8, PT, PT, R7, -0x1, RZ ;  /* 0xffffffff07087810 */ /* 0x000fe40007ffe0ff */
[----:B--2---:R-:W-:Y:S02]  /*07e0*/  SHF.R.S32.HI R9, RZ, 0x1f, R7 ;  /* 0x0000001fff097819 */ /* 0x004fe40000011407 */
[----:B------:R-:W-:Y:S02]  /*07f0*/  IADD3 R11, P1, PT, R3, R7, RZ ;  /* 0x00000007030b7210 */ /* 0x000fe40007f3e0ff */
[----:B------:R-:W-:-:S03]  /*0800*/  IADD3 R15, P2, PT, R4, R8, RZ ;  /* 0x00000008040f7210 */ /* 0x000fc60007f5e0ff */
[----:B------:R-:W-:Y:S01]  /*0810*/  IMAD.X R14, R6, 0x1, R9, P1 ;  /* 0x00000001060e7824 */ /* 0x000fe200008e0609 */
[----:B0-----:R-:W-:Y:S02]  /*0820*/  LEA R12, P1, R11, UR16, 0x2 ;  /* 0x000000100b0c7c11 */ /* 0x001fe4000f8210ff */
[----:B------:R-:W-:Y:S02]  /*0830*/  LEA.HI.X.SX32 R8, R8, R5, 0x1, P2 ;  /* 0x0000000508087211 */ /* 0x000fe400010f0eff */
[----:B------:R-:W-:Y:S02]  /*0840*/  LEA R10, P2, R15, UR18, 0x2 ;  /* 0x000000120f0a7c11 */ /* 0x000fe4000f8410ff */
[----:B------:R-:W-:Y:S02]  /*0850*/  LEA.HI.X R13, R11, UR17, R14, 0x2, P1 ;  /* 0x000000110b0d7c11 */ /* 0x000fe400088f140e */
[----:B------:R-:W-:-:S03]  /*0860*/  LEA.HI.X R11, R15, UR19, R8, 0x2, P2 ;  /* 0x000000130f0b7c11 */ /* 0x000fc600090f1408 */
[----:B------:R-:W2:Y:S04]  /*0870*/  LDG.E R12, desc[UR8][R12.64] ;  /* 0x000000080c0c7981 */ /* 0x000ea8000c1e1900 */
[----:B------:R-:W2:Y:S01]  /*0880*/  LDG.E R17, desc[UR8][R10.64] ;  /* 0x000000080a117981 */ /* 0x000ea2000c1e1900 */
[----:B------:R-:W-:Y:S01]  /*0890*/  VIADD R16, R7, 0x1 ;  /* 0x0000000107107836 */ /* 0x000fe20000000000 */
[----:B------:R-:W-:-:S04]  /*08a0*/  IADD3 R19, P2, PT, R4, R7, RZ ;  /* 0x0000000704137210 */ /* 0x000fc80007f5e0ff */
[----:B------:R-:W-:Y:S01]  /*08b0*/  SHF.R.S32.HI R20, RZ, 0x1f, R16 ;  /* 0x0000001fff147819 */ /* 0x000fe20000011410 */
[----:B------:R-:W-:Y:S01]  /*08c0*/  IMAD.X R22, R5, 0x1, R9, P2 ;  /* 0x0000000105167824 */ /* 0x000fe200010e0609 */
[----:B------:R-:W-:Y:S02]  /*08d0*/  IADD3 R15, P1, PT, R3, R16, RZ ;  /* 0x00000010030f7210 */ /* 0x000fe40007f3e0ff */
[----:B------:R-:W-:-:S03]  /*08e0*/  LEA R8, P2, R19, UR18, 0x2 ;  /* 0x0000001213087c11 */ /* 0x000fc6000f8410ff */
[----:B------:R-:W-:Y:S01]  /*08f0*/  IMAD.X R18, R6, 0x1, R20, P1 ;  /* 0x0000000106127824 */ /* 0x000fe200008e0614 */
[----:B------:R-:W-:Y:S02]  /*0900*/  LEA R14, P1, R15, UR16, 0x2 ;  /* 0x000000100f0e7c11 */ /* 0x000fe4000f8210ff */
[----:B------:R-:W-:Y:S02]  /*0910*/  LEA.HI.X R9, R19, UR19, R22, 0x2, P2 ;  /* 0x0000001313097c11 */ /* 0x000fe400090f1416 */
[----:B------:R-:W-:Y:S01]  /*0920*/  LEA.HI.X R15, R15, UR17, R18, 0x2, P1 ;  /* 0x000000110f0f7c11 */ /* 0x000fe200088f1412 */
[----:B--2---:R-:W-:-:S05]  /*0930*/  FADD R19, R12, R17 ;  /* 0x000000110c137221 */ /* 0x004fca0000000000 */
[----:B------:R0:W-:Y:S04]  /*0940*/  STG.E desc[UR8][R10.64+0x4], R19 ;  /* 0x000004130a007986 */ /* 0x0001e8000c101908 */
[----:B------:R-:W2:Y:S04]  /*0950*/  LDG.E R14, desc[UR8][R14.64] ;  /* 0x000000080e0e7981 */ /* 0x000ea8000c1e1900 */
[----:B------:R-:W2:Y:S01]  /*0960*/  LDG.E R21, desc[UR8][R8.64] ;  /* 0x0000000808157981 */ /* 0x000ea2000c1e1900 */
[----:B------:R-:W-:Y:S01]  /*0970*/  VIADD R18, R7, 0x2 ;  /* 0x0000000207127836 */ /* 0x000fe20000000000 */
[----:B------:R-:W-:-:S04]  /*0980*/  IADD3 R23, P1, PT, R4, R16, RZ ;  /* 0x0000001004177210 */ /* 0x000fc80007f3e0ff */
[----:B------:R-:W-:Y:S01]  /*0990*/  SHF.R.S32.HI R22, RZ, 0x1f, R18 ;  /* 0x0000001fff167819 */ /* 0x000fe20000011412 */
[----:B------:R-:W-:Y:S01]  /*09a0*/  IMAD.X R24, R5, 0x1, R20, P1 ;  /* 0x0000000105187824 */ /* 0x000fe200008e0614 */
[----:B------:R-:W-:Y:S02]  /*09b0*/  IADD3 R13, P2, PT, R3, R18, RZ ;  /* 0x00000012030d7210 */ /* 0x000fe40007f5e0ff */
[----:B------:R-:W-:Y:S02]  /*09c0*/  LEA R12, P1, R23, UR18, 0x2 ;  /* 0x00000012170c7c11 */ /* 0x000fe4000f8210ff */
[----:B------:R-:W-:Y:S02]  /*09d0*/  IADD3.X R20, PT, PT, R6, R22, RZ, P2, !PT ;  /* 0x0000001606147210 */ /* 0x000fe400017fe4ff */
[----:B------:R-:W-:-:S04]  /*09e0*/  LEA R16, P2, R13, UR16, 0x2 ;  /* 0x000000100d107c11 */ /* 0x000fc8000f8410ff */
[----:B------:R-:W-:Y:S02]  /*09f0*/  LEA.HI.X R17, R13, UR17, R20, 0x2, P2 ;  /* 0x000000110d117c11 */ /* 0x000fe400090f1414 */
[----:B------:R-:W-:Y:S01]  /*0a00*/  LEA.HI.X R13, R23, UR19, R24, 0x2, P1 ;  /* 0x00000013170d7c11 */ /* 0x000fe200088f1418 */
[----:B--2---:R-:W-:-:S05]  /*0a10*/  FADD R21, R14, R21 ;  /* 0x000000150e157221 */ /* 0x004fca0000000000 */
[----:B------:R1:W-:Y:S04]  /*0a20*/  STG.E desc[UR8][R8.64+0x4], R21 ;  /* 0x0000041508007986 */ /* 0x0003e8000c101908 */
[----:B------:R-:W2:Y:S04]  /*0a30*/  LDG.E R16, desc[UR8][R16.64] ;  /* 0x0000000810107981 */ /* 0x000ea8000c1e1900 */
[----:B0-----:R-:W2:Y:S01]  /*0a40*/  LDG.E R19, desc[UR8][R12.64] ;  /* 0x000000080c137981 */ /* 0x001ea2000c1e1900 */
[----:B------:R-:W-:Y:S01]  /*0a50*/  VIADD R10, R7, 0x3 ;  /* 0x00000003070a7836 */ /* 0x000fe20000000000 */
[----:B------:R-:W-:-:S04]  /*0a60*/  IADD3 R20, P1, PT, R4, R18, RZ ;  /* 0x0000001204147210 */ /* 0x000fc80007f3e0ff */
[----:B------:R-:W-:Y:S01]  /*0a70*/  IADD3 R11, P2, PT, R3, R10, RZ ;  /* 0x0000000a030b7210 */ /* 0x000fe20007f5e0ff */
[----:B------:R-:W-:-:S03]  /*0a80*/  IMAD.X R23, R5, 0x1, R22, P1 ;  /* 0x0000000105177824 */ /* 0x000fc600008e0616 */
[----:B------:R-:W-:Y:S02]  /*0a90*/  LEA.HI.X.SX32 R18, R10, R6, 0x1, P2 ;  /* 0x000000060a127211 */ /* 0x000fe400010f0eff */
[C---:B------:R-:W-:Y:S02]  /*0aa0*/  LEA R14, P2, R11.reuse, UR16, 0x2 ;  /* 0x000000100b0e7c11 */ /* 0x040fe4000f8410ff */
[C---:B------:R-:W-:Y:S02]  /*0ab0*/  LEA R10, P1, R20.reuse, UR18, 0x2 ;  /* 0x00000012140a7c11 */ /* 0x040fe4000f8210ff */
[----:B------:R-:W-:Y:S02]  /*0ac0*/  LEA.HI.X R15, R11, UR17, R18, 0x2, P2 ;  /* 0x000000110b0f7c11 */ /* 0x000fe400090f1412 */
[----:B------:R-:W-:Y:S01]  /*0ad0*/  LEA.HI.X R11, R20, UR19, R23, 0x2, P1 ;  /* 0x00000013140b7c11 */ /* 0x000fe200088f1417 */
[----:B--2---:R-:W-:-:S05]  /*0ae0*/  FADD R19, R16, R19 ;  /* 0x0000001310137221 */ /* 0x004fca0000000000 */
[----:B------:R2:W-:Y:S04]  /*0af0*/  STG.E desc[UR8][R12.64+0x4], R19 ;  /* 0x000004130c007986 */ /* 0x0005e8000c101908 */
[----:B------:R-:W3:Y:S04]  /*0b00*/  LDG.E R14, desc[UR8][R14.64] ;  /* 0x000000080e0e7981 */ /* 0x000ee8000c1e1900 */
[----:B-1----:R-:W3:Y:S01]  /*0b10*/  LDG.E R9, desc[UR8][R10.64] ;  /* 0x000000080a097981 */ /* 0x002ee2000c1e1900 */
[----:B------:R-:W-:-:S05]  /*0b20*/  VIADD R7, R7, 0x4 ;  /* 0x0000000407077836 */ /* 0x000fca0000000000 */
[----:B------:R-:W-:Y:S01]  /*0b30*/  ISETP.GE.AND P1, PT, R7, UR5, PT ;  /* 0x0000000507007c0c */ /* 0x000fe2000bf26270 */
[----:B---3--:R-:W-:-:S05]  /*0b40*/  FADD R9, R14, R9 ;  /* 0x000000090e097221 */ /* 0x008fca0000000000 */
[----:B------:R2:W-:Y:S07]  /*0b50*/  STG.E desc[UR8][R10.64+0x4], R9 ;  /* 0x000004090a007986 */ /* 0x0005ee000c101908 */
[----:B------:R-:W-:Y:S05]  /*0b60*/  @!P1 BRA `(.L_x_32) ;  /* 0xfffffffc00189947 */ /* 0x000fea000383ffff */
.L_x_31:
[----:B------:R-:W-:-:S04]  /*0b70*/  IADD3 R8, PT, PT, -R7, UR12, RZ ;  /* 0x0000000c07087c10 */ /* 0x000fc8000fffe1ff */
[----:B------:R-:W-:-:S13]  /*0b80*/  ISETP.GT.AND P1, PT, R8, 0x1, PT ;  /* 0x000000010800780c */ /* 0x000fda0003f24270 */
[----:B------:R-:W-:Y:S05]  /*0b90*/  @!P1 BRA `(.L_x_33) ;  /* 0x0000000000789947 */ /* 0x000fea0003800000 */
[----:B------:R-:W0:Y:S01]  /*0ba0*/  LDCU.128 UR16, c[0x0][0x390] ;  /* 0x00007200ff1077ac */ /* 0x000e220008000c00 */
[----:B------:R-:W-:Y:S01]  /*0bb0*/  VIADD R8, R7, 0xffffffff ;  /* 0xffffffff07087836 */ /* 0x000fe20000000000 */
[----:B--2---:R-:W-:Y:S02]  /*0bc0*/  SHF.R.S32.HI R12, RZ, 0x1f, R7 ;  /* 0x0000001fff0c7819 */ /* 0x004fe40000011407 */
[----:B------:R-:W-:Y:S02]  /*0bd0*/  IADD3 R9, P1, PT, R3, R7, RZ ;  /* 0x0000000703097210 */ /* 0x000fe40007f3e0ff */
[----:B------:R-:W-:-:S03]  /*0be0*/  IADD3 R11, P0, PT, R4, R8, RZ ;  /* 0x00000008040b7210 */ /* 0x000fc60007f1e0ff */
[----:B------:R-:W-:Y:S01]  /*0bf0*/  IMAD.X R10, R6, 0x1, R12, P1 ;  /* 0x00000001060a7824 */ /* 0x000fe200008e060c */
[----:B------:R-:W-:Y:S02]  /*0c00*/  LEA.HI.X.SX32 R16, R8, R5, 0x1, P0 ;  /* 0x0000000508107211 */ /* 0x000fe400000f0eff */
[----:B0-----:R-:W-:Y:S02]  /*0c10*/  LEA R14, P1, R9, UR16, 0x2 ;  /* 0x00000010090e7c11 */ /* 0x001fe4000f8210ff */
[----:B------:R-:W-:Y:S02]  /*0c20*/  LEA R8, P0, R11, UR18, 0x2 ;  /* 0x000000120b087c11 */ /* 0x000fe4000f8010ff */
[----:B------:R-:W-:Y:S02]  /*0c30*/  LEA.HI.X R15, R9, UR17, R10, 0x2, P1 ;  /* 0x00000011090f7c11 */ /* 0x000fe400088f140a */
[----:B------:R-:W-:-:S03]  /*0c40*/  LEA.HI.X R9, R11, UR19, R16, 0x2, P0 ;  /* 0x000000130b097c11 */ /* 0x000fc600080f1410 */
[----:B------:R-:W2:Y:S04]  /*0c50*/  LDG.E R14, desc[UR8][R14.64] ;  /* 0x000000080e0e7981 */ /* 0x000ea8000c1e1900 */
[----:B------:R-:W2:Y:S01]  /*0c60*/  LDG.E R17, desc[UR8][R8.64] ;  /* 0x0000000808117981 */ /* 0x000ea2000c1e1900 */
[----:B------:R-:W-:Y:S02]  /*0c70*/  IADD3 R11, PT, PT, R7, 0x1, RZ ;  /* 0x00000001070b7810 */ /* 0x000fe40007ffe0ff */
[----:B------:R-:W-:Y:S02]  /*0c80*/  IADD3 R18, P2, PT, R4, R7, RZ ;  /* 0x0000000704127210 */ /* 0x000fe40007f5e0ff */
[----:B------:R-:W-:Y:S02]  /*0c90*/  IADD3 R13, P1, PT, R3, R11, RZ ;  /* 0x0000000b030d7210 */ /* 0x000fe40007f3e0ff */
[----:B------:R-:W-:Y:S01]  /*0ca0*/  LEA R10, P0, R18, UR18, 0x2 ;  /* 0x00000012120a7c11 */ /* 0x000fe2000f8010ff */
[----:B------:R-:W-:Y:S01]  /*0cb0*/  IMAD.X R19, R5, 0x1, R12, P2 ;  /* 0x0000000105137824 */ /* 0x000fe200010e060c */
[----:B------:R-:W-:-:S02]  /*0cc0*/  LEA R12, P2, R13, UR16, 0x2 ;  /* 0x000000100d0c7c11 */ /* 0x000fc4000f8410ff */
[----:B------:R-:W-:Y:S02]  /*0cd0*/  LEA.HI.X.SX32 R16, R11, R6, 0x1, P1 ;  /* 0x000000060b107211 */ /* 0x000fe400008f0eff */
[----:B------:R-:W-:Y:S02]  /*0ce0*/  LEA.HI.X R11, R18, UR19, R19, 0x2, P0 ;  /* 0x00000013120b7c11 */ /* 0x000fe400080f1413 */
[----:B------:R-:W-:Y:S01]  /*0cf0*/  LEA.HI.X R13, R13, UR17, R16, 0x2, P2 ;  /* 0x000000110d0d7c11 */ /* 0x000fe200090f1410 */
[----:B--2---:R-:W-:-:S05]  /*0d00*/  FADD R17, R14, R17 ;  /* 0x000000110e117221 */ /* 0x004fca0000000000 */
[----:B------:R0:W-:Y:S04]  /*0d10*/  STG.E desc[UR8][R8.64+0x4], R17 ;  /* 0x0000041108007986 */ /* 0x0001e8000c101908 */
[----:B------:R-:W2:Y:S04]  /*0d20*/  LDG.E R12, desc[UR8][R12.64] ;  /* 0x000000080c0c7981 */ /* 0x000ea8000c1e1900 */
[----:B------:R-:W2:Y:S01]  /*0d30*/  LDG.E R15, desc[UR8][R10.64] ;  /* 0x000000080a0f7981 */ /* 0x000ea2000c1e1900 */
[----:B------:R-:W-:Y:S01]  /*0d40*/  PLOP3.LUT P0, PT, PT, PT, PT, 0x8, 0x80 ;  /* 0x000000000080781c */ /* 0x000fe20003f0e170 */
[----:B------:R-:W-:-:S02]  /*0d50*/  VIADD R7, R7, 0x2 ;  /* 0x0000000207077836 */ /* 0x000fc40000000000 */
[----:B--2---:R-:W-:-:S05]  /*0d60*/  FADD R15, R12, R15 ;  /* 0x0000000f0c0f7221 */ /* 0x004fca0000000000 */
[----:B------:R0:W-:Y:S05]  /*0d70*/  STG.E desc[UR8][R10.64+0x4], R15 ;  /* 0x0000040f0a007986 */ /* 0x0001ea000c101908 */
.L_x_33:
[----:B------:R-:W-:-:S13]  /*0d80*/  ISETP.LT.OR P0, PT, R7, UR12, P0 ;  /* 0x0000000c07007c0c */ /* 0x000fda0008701670 */
[----:B------:R-:W-:Y:S05]  /*0d90*/  @!P0 BRA `(.L_x_30) ;  /* 0x0000000000388947 */ /* 0x000fea0003800000 */
[----:B------:R-:W1:Y:S01]  /*0da0*/  LDCU.128 UR12, c[0x0][0x390] ;  /* 0x00007200ff0c77ac */ /* 0x000e620008000c00 */
[----:B0-----:R-:W-:Y:S01]  /*0db0*/  VIADD R8, R7, 0xffffffff ;  /* 0xffffffff07087836 */ /* 0x001fe20000000000 */
[----:B------:R-:W-:-:S04]  /*0dc0*/  IADD3 R3, P1, PT, R3, R7, RZ ;  /* 0x0000000703037210 */ /* 0x000fc80007f3e0ff */
[----:B--2---:R-:W-:Y:S02]  /*0dd0*/  IADD3 R9, P0, PT, R4, R8, RZ ;  /* 0x0000000804097210 */ /* 0x004fe40007f1e0ff */
[----:B------:R-:W-:Y:S02]  /*0de0*/  LEA.HI.X.SX32 R10, R7, R6, 0x1, P1 ;  /* 0x00000006070a7211 */ /* 0x000fe400008f0eff */
[----:B------:R-:W-:Y:S02]  /*0df0*/  LEA.HI.X.SX32 R8, R8, R5, 0x1, P0 ;  /* 0x0000000508087211 */ /* 0x000fe400000f0eff */
[----:B-1----:R-:W-:Y:S02]  /*0e00*/  LEA R6, P1, R3, UR12, 0x2 ;  /* 0x0000000c03067c11 */ /* 0x002fe4000f8210ff */
[----:B------:R-:W-:Y:S02]  /*0e10*/  LEA R4, P0, R9, UR14, 0x2 ;  /* 0x0000000e09047c11 */ /* 0x000fe4000f8010ff */
[----:B------:R-:W-:-:S02]  /*0e20*/  LEA.HI.X R7, R3, UR13, R10, 0x2, P1 ;  /* 0x0000000d03077c11 */ /* 0x000fc400088f140a */
[----:B------:R-:W-:-:S03]  /*0e30*/  LEA.HI.X R5, R9, UR15, R8, 0x2, P0 ;  /* 0x0000000f09057c11 */ /* 0x000fc600080f1408 */
[----:B------:R-:W2:Y:S04]  /*0e40*/  LDG.E R6, desc[UR8][R6.64] ;  /* 0x0000000806067981 */ /* 0x000ea8000c1e1900 */
[----:B------:R-:W2:Y:S02]  /*0e50*/  LDG.E R3, desc[UR8][R4.64] ;  /* 0x0000000804037981 */ /* 0x000ea4000c1e1900 */
[----:B--2---:R-:W-:-:S05]  /*0e60*/  FADD R3, R6, R3 ;  /* 0x0000000306037221 */ /* 0x004fca0000000000 */
[----:B------:R1:W-:Y:S02]  /*0e70*/  STG.E desc[UR8][R4.64+0x4], R3 ;  /* 0x0000040304007986 */ /* 0x0003e4000c101908 */
.L_x_30:
[----:B------:R-:W3:Y:S01]  /*0e80*/  LDCU UR5, c[0x0][0x380] ;  /* 0x00007000ff0577ac */ /* 0x000ee20008000800 */
[----:B------:R-:W-:-:S05]  /*0e90*/  IADD3 R0, P0, PT, R0, UR4, RZ ;  /* 0x0000000400007c10 */ /* 0x000fca000ff1e0ff */
[----:B------:R-:W-:Y:S01]  /*0ea0*/  IMAD.X R2, RZ, RZ, R2, P0 ;  /* 0x000000ffff027224 */ /* 0x000fe200000e0602 */
[----:B---3--:R-:W-:-:S04]  /*0eb0*/  ISETP.GE.U32.AND P0, PT, R0, UR5, PT ;  /* 0x0000000500007c0c */ /* 0x008fc8000bf06070 */
[----:B------:R-:W-:-:S13]  /*0ec0*/  ISETP.GE.U32.AND.EX P0, PT, R2, UR10, PT, P0 ;  /* 0x0000000a02007c0c */ /* 0x000fda000bf06100 */
[----:B------:R-:W-:Y:S05]  /*0ed0*/  @!P0 BRA `(.L_x_34) ;  /* 0xfffffff000908947 */ /* 0x000fea000383ffff */
[----:B------:R-:W-:Y:S05]  /*0ee0*/  EXIT ;  /* 0x000000000000794d */ /* 0x000fea0003800000 */
        .weak           $__internal_4_$__cuda_sm20_div_u64
        .type           $__internal_4_$__cuda_sm20_div_u64,@function
        .size           $__internal_4_$__cuda_sm20_div_u64,($__internal_5_$__cuda_sm20_rem_u64 - $__internal_4_$__cuda_sm20_div_u64)
$__internal_4_$__cuda_sm20_div_u64:
[----:B------:R-:W-:-:S04]  /*0ef0*/  IMAD.MOV.U32 R11, RZ, RZ, R5 ;  /* 0x000000ffff0b7224 */ /* 0x000fc800078e0005 */
[----:B------:R-:W0:Y:S08]  /*0f00*/  I2F.U64.RP R9, R10 ;  /* 0x0000000a00097312 */ /* 0x000e300000309000 */
[----:B0-----:R-:W0:Y:S02]  /*0f10*/  MUFU.RCP R9, R9 ;  /* 0x0000000900097308 */ /* 0x001e240000001000 */
[----:B0-----:R-:W-:-:S06]  /*0f20*/  IADD3 R12, PT, PT, R9, 0x1ffffffe, RZ ;  /* 0x1ffffffe090c7810 */ /* 0x001fcc0007ffe0ff */
[----:B------:R-:W0:Y:S02]  /*0f30*/  F2I.U64.TRUNC R12, R12 ;  /* 0x0000000c000c7311 */ /* 0x000e24000020d800 */
[----:B0-----:R-:W-:-:S04]  /*0f40*/  IMAD.WIDE.U32 R14, R12, R10, RZ ;  /* 0x0000000a0c0e7225 */ /* 0x001fc800078e00ff */
[----:B------:R-:W-:Y:S01]  /*0f50*/  IMAD R15, R12, R5, R15 ;  /* 0x000000050c0f7224 */ /* 0x000fe200078e020f */
[----:B------:R-:W-:-:S03]  /*0f60*/  IADD3 R17, P0, PT, RZ, -R14, RZ ;  /* 0x8000000eff117210 */ /* 0x000fc60007f1e0ff */
[----:B------:R-:W-:Y:S02]  /*0f70*/  IMAD R15, R13, R10, R15 ;  /* 0x0000000a0d0f7224 */ /* 0x000fe400078e020f */
[----:B------:R-:W-:-:S04]  /*0f80*/  IMAD.HI.U32 R14, R12, R17, RZ ;  /* 0x000000110c0e7227 */ /* 0x000fc800078e00ff */
[----:B------:R-:W-:Y:S02]  /*0f90*/  IMAD.X R19, RZ, RZ, ~R15, P0 ;  /* 0x000000ffff137224 */ /* 0x000fe400000e0e0f */
[----:B------:R-:W-:Y:S02]  /*0fa0*/  IMAD.MOV.U32 R15, RZ, RZ, R12 ;  /* 0x000000ffff0f7224 */ /* 0x000fe400078e000c */
[-C--:B------:R-:W-:Y:S02]  /*0fb0*/  IMAD R11, R13, R19.reuse, RZ ;  /* 0x000000130d0b7224 */ /* 0x080fe400078e02ff */
[----:B------:R-:W-:-:S04]  /*0fc0*/  IMAD.WIDE.U32 R14, P0, R12, R19, R14 ;  /* 0x000000130c0e7225 */ /* 0x000fc8000780000e */
[----:B------:R-:W-:-:S04]  /*0fd0*/  IMAD.HI.U32 R9, R13, R19, RZ ;  /* 0x000000130d097227 */ /* 0x000fc800078e00ff */
[----:B------:R-:W-:-:S04]  /*0fe0*/  IMAD.HI.U32 R14, P1, R13, R17, R14 ;  /* 0x000000110d0e7227 */ /* 0x000fc8000782000e */
[----:B------:R-:W-:Y:S01]  /*0ff0*/  IMAD.X R9, R9, 0x1, R13, P0 ;  /* 0x0000000109097824 */ /* 0x000fe200000e060d */
[----:B------:R-:W-:-:S04]  /*1000*/  IADD3 R15, P2, PT, R11, R14, RZ ;  /* 0x0000000e0b0f7210 */ /* 0x000fc80007f5e0ff */
[----:B------:R-:W-:Y:S01]  /*1010*/  IADD3.X R9, PT, PT, RZ, RZ, R9, P2, P1 ;  /* 0x000000ffff097210 */ /* 0x000fe200017e2409 */
[----:B------:R-:W-:-:S04]  /*1020*/  IMAD.WIDE.U32 R12, R15, R10, RZ ;  /* 0x0000000a0f0c7225 */ /* 0x000fc800078e00ff */
        /* <DEDUP_REMOVED lines=8> */
[----:B------:R-:W-:Y:S02]  /*10b0*/  HFMA2 R13, -RZ, RZ, 0, 0 ;  /* 0x00000000ff0d7431 */ /* 0x000fe400000001ff */
        /* <DEDUP_REMOVED lines=16> */
[----:B------:R-:W-:-:S04]  /*11c0*/  IMAD R6, R9, R10, R13 ;  /* 0x0000000a09067224 */ /* 0x000fc800078e020d */
[----:B------:R-:W-:Y:S01]  /*11d0*/  IMAD.X R16, R7, 0x1, ~R6, P1 ;  /* 0x0000000107107824 */ /* 0x000fe200008e0e06 */
[----:B------:R-:W-:Y:S02]  /*11e0*/  IADD3 R7, P2, PT, -R10, R15, RZ ;  /* 0x0000000f0a077210 */ /* 0x000fe40007f5e1ff */
[----:B------:R-:W-:Y:S02]  /*11f0*/  IADD3 R6, P1, PT, R11, 0x1, RZ ;  /* 0x000000010b067810 */ /* 0x000fe40007f3e0ff */
[C---:B------:R-:W-:Y:S01]  /*1200*/  ISETP.GE.U32.AND.EX P0, PT, R16.reuse, R5, PT, P0 ;  /* 0x000000051000720c */ /* 0x040fe20003f06100 */
[----:B------:R-:W-:Y:S02]  /*1210*/  IMAD.X R14, R16, 0x1, ~R5, P2 ;  /* 0x00000001100e7824 */ /* 0x000fe400010e0e05 */
[----:B------:R-:W-:Y:S01]  /*1220*/  IMAD.X R12, RZ, RZ, R9, P1 ;  /* 0x000000ffff0c7224 */ /* 0x000fe200008e0609 */
[----:B------:R-:W-:Y:S02]  /*1230*/  SEL R7, R7, R15, P0 ;  /* 0x0000000f07077207 */ /* 0x000fe40000000000 */
[----:B------:R-:W-:-:S02]  /*1240*/  SEL R11, R6, R11, P0 ;  /* 0x0000000b060b7207 */ /* 0x000fc40000000000 */
[----:B------:R-:W-:Y:S02]  /*1250*/  SEL R14, R14, R16, P0 ;  /* 0x000000100e0e7207 */ /* 0x000fe40000000000 */
[----:B------:R-:W-:Y:S01]  /*1260*/  SEL R12, R12, R9, P0 ;  /* 0x000000090c0c7207 */ /* 0x000fe20000000000 */
[----:B------:R-:W-:Y:S01]  /*1270*/  IMAD.MOV.U32 R9, RZ, RZ, 0x0 ;  /* 0x00000000ff097424 */ /* 0x000fe200078e00ff */
[----:B------:R-:W-:Y:S02]  /*1280*/  ISETP.GE.U32.AND P0, PT, R7, R10, PT ;  /* 0x0000000a0700720c */ /* 0x000fe40003f06070 */
[----:B------:R-:W-:Y:S02]  /*1290*/  IADD3 R6, P2, PT, R11, 0x1, RZ ;  /* 0x000000010b067810 */ /* 0x000fe40007f5e0ff */
[----:B------:R-:W-:Y:S02]  /*12a0*/  ISETP.NE.U32.AND P1, PT, R10, RZ, PT ;  /* 0x000000ff0a00720c */ /* 0x000fe40003f25070 */
[----:B------:R-:W-:-:S02]  /*12b0*/  ISETP.GE.U32.AND.EX P0, PT, R14, R5, PT, P0 ;  /* 0x000000050e00720c */ /* 0x000fc40003f06100 */
[-C--:B------:R-:W-:Y:S02]  /*12c0*/  IADD3.X R7, PT, PT, RZ, R12.reuse, RZ, P2, !PT ;  /* 0x0000000cff077210 */ /* 0x080fe400017fe4ff */
[----:B------:R-:W-:Y:S02]  /*12d0*/  ISETP.NE.AND.EX P1, PT, R5, RZ, PT, P1 ;  /* 0x000000ff0500720c */ /* 0x000fe40003f25310 */
[----:B------:R-:W-:Y:S02]  /*12e0*/  SEL R6, R6, R11, P0 ;  /* 0x0000000b06067207 */ /* 0x000fe40000000000 */
[----:B------:R-:W-:Y:S02]  /*12f0*/  SEL R7, R7, R12, P0 ;  /* 0x0000000c07077207 */ /* 0x000fe40000000000 */
[----:B------:R-:W-:Y:S02]  /*1300*/  SEL R6, R6, 0xffffffff, P1 ;  /* 0xffffffff06067807 */ /* 0x000fe40000800000 */
[----:B------:R-:W-:Y:S01]  /*1310*/  SEL R7, R7, 0xffffffff, P1 ;  /* 0xffffffff07077807 */ /* 0x000fe20000800000 */
[----:B------:R-:W-:Y:S06]  /*1320*/  RET.REL.NODEC R8 `(_ZN6caffe276_GLOBAL__N__52_tmpxft_00006fd9_00000000_7_integral_image_op_cpp1_ii_a0828ec821RowPassGradientKernelEiiiiPKfPf) ;  /* 0xffffffec08347950 */ /* 0x000fec0003c3ffff */
        .weak           $__internal_5_$__cuda_sm20_rem_u64
        .type           $__internal_5_$__cuda_sm20_rem_u64,@function
        .size           $__internal_5_$__cuda_sm20_rem_u64,(.L_x_58 - $__internal_5_$__cuda_sm20_rem_u64)
$__internal_5_$__cuda_sm20_rem_u64:
        /* <DEDUP_REMOVED lines=10> */
[----:B------:R-:W-:-:S04]  /*13d0*/  IMAD.HI.U32 R14, R12, R19, RZ ;  /* 0x000000130c0e7227 */ /* 0x000fc800078e00ff */
[----:B------:R-:W-:Y:S01]  /*13e0*/  IMAD.X R21, RZ, RZ, ~R15, P0 ;  /* 0x000000ffff157224 */ /* 0x000fe200000e0e0f */
[----:B------:R-:W-:-:S03]  /*13f0*/  MOV R15, R12 ;  /* 0x0000000c000f7202 */ /* 0x000fc60000000f00 */
        /* <DEDUP_REMOVED lines=43> */
[----:B------:R-:W-:-:S02]  /*16b0*/  ISETP.NE.AND.EX P1, PT, R9, RZ, PT, P1 ;  /* 0x000000ff0900720c */ /* 0x000fc40003f25310 */
[----:B------:R-:W-:Y:S01]  /*16c0*/  ISETP.GE.U32.AND.EX P0, PT, R10, R9, PT, P0 ;  /* 0x000000090a00720c */ /* 0x000fe20003f06100 */
[----:B------:R-:W-:-:S03]  /*16d0*/  IMAD.MOV.U32 R9, RZ, RZ, 0x0 ;  /* 0x00000000ff097424 */ /* 0x000fc600078e00ff */
[----:B------:R-:W-:-:S04]  /*16e0*/  SEL R4, R4, R5, P0 ;  /* 0x0000000504047207 */ /* 0x000fc80000000000 */
[----:B------:R-:W-:Y:S01]  /*16f0*/  SEL R4, R4, 0xffffffff, P1 ;  /* 0xffffffff04047807 */ /* 0x000fe20000800000 */
[----:B------:R-:W-:Y:S06]  /*1700*/  RET.REL.NODEC R8 `(_ZN6caffe276_GLOBAL__N__52_tmpxft_00006fd9_00000000_7_integral_image_op_cpp1_ii_a0828ec821RowPassGradientKernelEiiiiPKfPf) ;  /* 0xffffffe8083c7950 */ /* 0x000fec0003c3ffff */
.L_x_35:
        /* <DEDUP_REMOVED lines=15> */
.L_x_58:


//--------------------- .text._ZN6caffe276_GLOBAL__N__52_tmpxft_00006fd9_00000000_7_integral_image_op_cpp1_ii_a0828ec813RowPassKernelEiiiiPKfPf --------------------------
	.section	.text._ZN6caffe276_GLOBAL__N__52_tmpxft_00006fd9_00000000_7_integral_image_op_cpp1_ii_a0828ec813RowPassKernelEiiiiPKfPf,"ax",@progbits
	.align	128
        .global         _ZN6caffe276_GLOBAL__N__52_tmpxft_00006fd9_00000000_7_integral_image_op_cpp1_ii_a0828ec813RowPassKernelEiiiiPKfPf
        .type           _ZN6caffe276_GLOBAL__N__52_tmpxft_00006fd9_00000000_7_integral_image_op_cpp1_ii_a0828ec813RowPassKernelEiiiiPKfPf,@function
        .size           _ZN6caffe276_GLOBAL__N__52_tmpxft_00006fd9_00000000_7_integral_image_op_cpp1_ii_a0828ec813RowPassKernelEiiiiPKfPf,(.L_x_60 - _ZN6caffe276_GLOBAL__N__52_tmpxft_00006fd9_00000000_7_integral_image_op_cpp1_ii_a0828ec813RowPassKernelEiiiiPKfPf)
        .other          _ZN6caffe276_GLOBAL__N__52_tmpxft_00006fd9_00000000_7_integral_image_op_cpp1_ii_a0828ec813RowPassKernelEiiiiPKfPf,@"STO_CUDA_ENTRY STV_DEFAULT"
_ZN6caffe276_GLOBAL__N__52_tmpxft_00006fd9_00000000_7_integral_image_op_cpp1_ii_a0828ec813RowPassKernelEiiiiPKfPf:
.text._ZN6caffe276_GLOBAL__N__52_tmpxft_00006fd9_00000000_7_integral_image_op_cpp1_ii_a0828ec813RowPassKernelEiiiiPKfPf:
        /* <DEDUP_REMOVED lines=18> */
.L_x_51:
[----:B---3--:R-:W-:Y:S01]  /*0120*/  LOP3.LUT R3, R2, UR6, RZ, 0xfc, !PT ;  /* 0x0000000602037c12 */ /* 0x008fe2000f8efcff */
[----:B------:R-:W-:Y:S03]  /*0130*/  BSSY.RECONVERGENT B0, `(.L_x_36) ;  /* 0x000002a000007945 */ /* 0x000fe60003800200 */
[----:B------:R-:W-:-:S13]  /*0140*/  ISETP.NE.U32.AND P0, PT, R3, RZ, PT ;  /* 0x000000ff0300720c */ /* 0x000fda0003f05070 */
[----:B012---:R-:W-:Y:S05]  /*0150*/  @!P0 BRA `(.L_x_37) ;  /* 0x0000000000408947 */ /* 0x007fea0003800000 */
[----:B------:R-:W0:Y:S01]  /*0160*/  LDCU UR5, c[0x0][0x384] ;  /* 0x00007080ff0577ac */ /* 0x000e220008000800 */
[----:B------:R-:W-:Y:S01]  /*0170*/  IMAD.MOV.U32 R4, RZ, RZ, R0 ;  /* 0x000000ffff047224 */ /* 0x000fe200078e0000 */
[----:B------:R-:W-:Y:S01]  /*0180*/  MOV R10, 0x1d0 ;  /* 0x000001d0000a7802 */ /* 0x000fe20000000f00 */
[----:B------:R-:W-:Y:S02]  /*0190*/  IMAD.MOV.U32 R5, RZ, RZ, R2 ;  /* 0x000000ffff057224 */ /* 0x000fe400078e0002 */
[----:B------:R-:W-:Y:S02]  /*01a0*/  IMAD.U32 R3, RZ, RZ, UR6 ;  /* 0x00000006ff037e24 */ /* 0x000fe4000f8e00ff */
[----:B0-----:R-:W-:-:S07]  /*01b0*/  IMAD.U32 R12, RZ, RZ, UR5 ;  /* 0x00000005ff0c7e24 */ /* 0x001fce000f8e00ff */
[----:B------:R-:W-:Y:S05]  /*01c0*/  CALL.REL.NOINC `($__internal_6_$__cuda_sm20_div_u64) ;  /* 0x0000001000607944 */ /* 0x000fea0003c00000 */
[----:B------:R-:W0:Y:S01]  /*01d0*/  LDCU UR5, c[0x0][0x384] ;  /* 0x00007080ff0577ac */ /* 0x000e220008000800 */
[----:B------:R-:W-:Y:S01]  /*01e0*/  IMAD.MOV.U32 R3, RZ, RZ, R0 ;  /* 0x000000ffff037224 */ /* 0x000fe200078e0000 */
[----:B------:R-:W-:Y:S01]  /*01f0*/  MOV R10, 0x240 ;  /* 0x00000240000a7802 */ /* 0x000fe20000000f00 */
[----:B------:R-:W-:Y:S02]  /*0200*/  IMAD.MOV.U32 R7, RZ, RZ, R2 ;  /* 0x000000ffff077224 */ /* 0x000fe400078e0002 */
[----:B------:R-:W-:Y:S02]  /*0210*/  IMAD.U32 R9, RZ, RZ, UR6 ;  /* 0x00000006ff097e24 */ /* 0x000fe4000f8e00ff */
[----:B0-----:R-:W-:-:S07]  /*0220*/  IMAD.U32 R8, RZ, RZ, UR5 ;  /* 0x00000005ff087e24 */ /* 0x001fce000f8e00ff */
[----:B------:R-:W-:Y:S05]  /*0230*/  CALL.REL.NOINC `($__internal_7_$__cuda_sm20_rem_u64) ;  /* 0x0000001400547944 */ /* 0x000fea0003c00000 */
[----:B------:R-:W-:Y:S01]  /*0240*/  IMAD.MOV.U32 R6, RZ, RZ, R8 ;  /* 0x000000ffff067224 */ /* 0x000fe200078e0008 */
[----:B------:R-:W-:Y:S06]  /*0250*/  BRA `(.L_x_38) ;  /* 0x00000000005c7947 */ /* 0x000fec0003800000 */
.L_x_37:
[----:B------:R-:W0:Y:S02]  /*0260*/  LDCU UR5, c[0x0][0x384] ;  /* 0x00007080ff0577ac */ /* 0x000e240008000800 */
[----:B0-----:R-:W0:Y:S08]  /*0270*/  I2F.U32.RP R3, UR5 ;  /* 0x0000000500037d06 */ /* 0x001e300008209000 */
[----:B0-----:R-:W0:Y:S02]  /*0280*/  MUFU.RCP R3, R3 ;  /* 0x0000000300037308 */ /* 0x001e240000001000 */
[----:B0-----:R-:W-:Y:S01]  /*0290*/  VIADD R4, R3, 0xffffffe ;  /* 0x0ffffffe03047836 */ /* 0x001fe20000000000 */
[----:B------:R-:W-:-:S05]  /*02a0*/  LOP3.LUT R3, RZ, UR5, RZ, 0x33, !PT ;  /* 0x00000005ff037c12 */ /* 0x000fca000f8e33ff */
[----:B------:R0:W1:Y:S02]  /*02b0*/  F2I.FTZ.U32.TRUNC.NTZ R5, R4 ;  /* 0x0000000400057305 */ /* 0x000064000021f000 */
[----:B0-----:R-:W-:Y:S02]  /*02c0*/  IMAD.MOV.U32 R4, RZ, RZ, RZ ;  /* 0x000000ffff047224 */ /* 0x001fe400078e00ff */
        /* <DEDUP_REMOVED lines=11> */
[----:B------:R-:W-:Y:S02]  /*0380*/  @P1 VIADD R5, R5, 0x1 ;  /* 0x0000000105051836 */ /* 0x000fe40000000000 */
[----:B------:R-:W-:-:S03]  /*0390*/  @P1 VIADD R6, R6, -UR5 ;  /* 0x8000000506061c36 */ /* 0x000fc60008000000 */
[C---:B------:R-:W-:Y:S01]  /*03a0*/  SEL R4, R3.reuse, R5, !P0 ;  /* 0x0000000503047207 */ /* 0x040fe20004000000 */
[----:B------:R-:W-:Y:S01]  /*03b0*/  IMAD.MOV.U32 R5, RZ, RZ, RZ ;  /* 0x000000ffff057224 */ /* 0x000fe200078e00ff */
[----:B------:R-:W-:-:S07]  /*03c0*/  SEL R6, R3, R6, !P0 ;  /* 0x0000000603067207 */ /* 0x000fce0004000000 */
.L_x_38:
[----:B------:R-:W-:Y:S05]  /*03d0*/  BSYNC.RECONVERGENT B0 ;  /* 0x0000000000007941 */ /* 0x000fea0003800200 */
.L_x_36:
[----:B------:R-:W0:Y:S01]  /*03e0*/  LDCU UR5, c[0x0][0x38c] ;  /* 0x00007180ff0577ac */ /* 0x000e220008000800 */
[----:B------:R-:W-:Y:S01]  /*03f0*/  IMAD.MOV.U32 R3, RZ, RZ, R4 ;  /* 0x000000ffff037224 */ /* 0x000fe200078e0004 */
[----:B------:R-:W-:Y:S01]  /*0400*/  MOV R10, 0x450 ;  /* 0x00000450000a7802 */ /* 0x000fe20000000f00 */
[----:B------:R-:W-:Y:S02]  /*0410*/  IMAD.MOV.U32 R7, RZ, RZ, R5 ;  /* 0x000000ffff077224 */ /* 0x000fe400078e0005 */
[----:B------:R-:W-:Y:S02]  /*0420*/  IMAD.U32 R9, RZ, RZ, UR7 ;  /* 0x00000007ff097e24 */ /* 0x000fe4000f8e00ff */
[----:B0-----:R-:W-:-:S07]  /*0430*/  IMAD.U32 R8, RZ, RZ, UR5 ;  /* 0x00000005ff087e24 */ /* 0x001fce000f8e00ff */
[----:B------:R-:W-:Y:S05]  /*0440*/  CALL.REL.NOINC `($__internal_7_$__cuda_sm20_rem_u64) ;  /* 0x0000001000d07944 */ /* 0x000fea0003c00000 */
        /* <DEDUP_REMOVED lines=8> */
[----:B------:R-:W-:Y:S05]  /*04d0*/  CALL.REL.NOINC `($__internal_6_$__cuda_sm20_div_u64) ;  /* 0x0000000c009c7944 */ /* 0x000fea0003c00000 */
[----:B------:R-:W-:Y:S01]  /*04e0*/  IMAD.MOV.U32 R3, RZ, RZ, R4 ;  /* 0x000000ffff037224 */ /* 0x000fe200078e0004 */
[----:B------:R-:W-:Y:S06]  /*04f0*/  BRA `(.L_x_41) ;  /* 0x0000000000507947 */ /* 0x000fec0003800000 */
.L_x_40:
        /* <DEDUP_REMOVED lines=18> */
[----:B------:R-:W-:-:S05]  /*0620*/  @!P2 LOP3.LUT R11, RZ, UR5, RZ, 0x33, !PT ;  /* 0x00000005ff0bac12 */ /* 0x000fca000f8e33ff */
[----:B------:R-:W-:-:S07]  /*0630*/  IMAD.MOV.U32 R3, RZ, RZ, R11 ;  /* 0x000000ffff037224 */ /* 0x000fce00078e000b */
.L_x_41:
[----:B------:R-:W-:Y:S05]  /*0640*/  BSYNC.RECONVERGENT B0 ;  /* 0x0000000000007941 */ /* 0x000fea0003800200 */
.L_x_39:
[----:B------:R-:W0:Y:S01]  /*0650*/  LDC.64 R4, c[0x0][0x388] ;  /* 0x0000e200ff047b82 */ /* 0x000e220000000a00 */
[----:B------:R-:W1:Y:S01]  /*0660*/  LDCU UR5, c[0x0][0x384] ;  /* 0x00007080ff0577ac */ /* 0x000e620008000800 */
[----:B------:R-:W-:Y:S01]  /*0670*/  ISETP.NE.AND P0, PT, R6, RZ, PT ;  /* 0x000000ff0600720c */ /* 0x000fe20003f05270 */
[----:B------:R-:W-:Y:S05]  /*0680*/  BSSY.RECONVERGENT B0, `(.L_x_42) ;  /* 0x00000c5000007945 */ /* 0x000fea0003800200 */
[----:B------:R-:W2:Y:S01]  /*0690*/  LDC.64 R10, c[0x0][0x398] ;  /* 0x0000e600ff0a7b82 */ /* 0x000ea20000000a00 */
[----:B0-----:R-:W-:-:S04]  /*06a0*/  IMAD R5, R3, R5, R8 ;  /* 0x0000000503057224 */ /* 0x001fc800078e0208 */
[----:B-1----:R-:W-:Y:S01]  /*06b0*/  IMAD R3, R5, UR5, R6 ;  /* 0x0000000505037c24 */ /* 0x002fe2000f8e0206 */
[----:B------:R-:W-:-:S03]  /*06c0*/  UIADD3 UR5, UPT, UPT, UR5, -0x1, URZ ;  /* 0xffffffff05057890 */ /* 0x000fc6000fffe0ff */
[----:B------:R-:W-:-:S03]  /*06d0*/  IMAD R3, R3, R4, RZ ;  /* 0x0000000403037224 */ /* 0x000fc600078e02ff */
[----:B------:R-:W-:Y:S02]  /*06e0*/  IMAD R6, R5, UR5, R6 ;  /* 0x0000000505067c24 */ /* 0x000fe4000f8e0206 */
[----:B--2---:R-:W-:Y:S01]  /*06f0*/  IMAD.WIDE R8, R3, 0x4, R10 ;  /* 0x0000000403087825 */ /* 0x004fe200078e020a */
[----:B------:R-:W-:-:S04]  /*0700*/  SHF.R.S32.HI R5, RZ, 0x1f, R3 ;  /* 0x0000001fff057819 */ /* 0x000fc80000011403 */
[----:B------:R0:W-:Y:S01]  /*0710*/  STG.E desc[UR8][R8.64], RZ ;  /* 0x000000ff08007986 */ /* 0x0001e2000c101908 */
[----:B------:R-:W-:Y:S05]  /*0720*/  @!P0 BRA `(.L_x_43) ;  /* 0x0000000400f08947 */ /* 0x000fea0003800000 */
[----:B------:R-:W-:Y:S01]  /*0730*/  ISETP.GE.AND P0, PT, R4, 0x2, PT ;  /* 0x000000020400780c */ /* 0x000fe20003f06270 */
[----:B------:R-:W-:Y:S02]  /*0740*/  VIADD R6, R6, 0xffffffff ;  /* 0xffffffff06067836 */ /* 0x000fe40000000000 */
[----:B------:R-:W-:-:S04]  /*0750*/  VIADD R7, R4, 0xffffffff ;  /* 0xffffffff04077836 */ /* 0x000fc80000000000 */
[----:B------:R-:W-:-:S06]  /*0760*/  IMAD R7, R6, R7, RZ ;  /* 0x0000000706077224 */ /* 0x000fcc00078e02ff */
[----:B------:R-:W-:Y:S05]  /*0770*/  @!P0 BRA `(.L_x_44) ;  /* 0x0000000800d48947 */ /* 0x000fea0003800000 */
[----:B------:R-:W-:Y:S01]  /*0780*/  UMOV UR5, 0x1 ;  /* 0x0000000100057882 */ /* 0x000fe20000000000 */
[----:B------:R-:W-:Y:S01]  /*0790*/  PLOP3.LUT P0, PT, PT, PT, PT, 0x80, 0x8 ;  /* 0x000000000008781c */ /* 0x000fe20003f0f070 */
[----:B------:R-:W-:-:S05]  /*07a0*/  VIADD R6, R4, -UR5 ;  /* 0x8000000504067c36 */ /* 0x000fca0008000000 */
[----:B------:R-:W-:Y:S02]  /*07b0*/  ISETP.GT.AND P1, PT, R6, 0x3, PT ;  /* 0x000000030600780c */ /* 0x000fe40003f24270 */
[----:B------:R-:W-:-:S11]  /*07c0*/  SHF.R.S32.HI R6, RZ, 0x1f, R7 ;  /* 0x0000001fff067819 */ /* 0x000fd60000011407 */
[----:B------:R-:W-:Y:S05]  /*07d0*/  @!P1 BRA `(.L_x_45) ;  /* 0x0000000000f89947 */ /* 0x000fea0003800000 */
[----:B------:R-:W-:Y:S01]  /*07e0*/  PLOP3.LUT P0, PT, PT, PT, PT, 0x8, 0x80 ;  /* 0x000000000080781c */ /* 0x000fe20003f0e170 */
[----:B------:R-:W-:Y:S01]  /*07f0*/  VIADD R18, R4, 0xfffffffd ;  /* 0xfffffffd04127836 */ /* 0x000fe20000000000 */
[----:B------:R-:W1:Y:S01]  /*0800*/  LDCU.128 UR16, c[0x0][0x390] ;  /* 0x00007200ff1077ac */ /* 0x000e620008000c00 */
[----:B------:R-:W-:-:S10]  /*0810*/  NOP ;  /* 0x0000000000007918 */ /* 0x000fd40000000000 */
.L_x_46:
[----:B------:R-:W-:-:S04]  /*0820*/  UIADD3 UR10, UPT, UPT, UR5, -0x1, URZ ;  /* 0xffffffff050a7890 */ /* 0x000fc8000fffe0ff */
[----:B------:R-:W-:Y:S02]  /*0830*/  USHF.R.S32.HI UR12, URZ, 0x1f, UR10 ;  /* 0x0000001fff0c7899 */ /* 0x000fe4000801140a */
[----:B0-----:R-:W-:Y:S02]  /*0840*/  IADD3 R8, P2, PT, R7, UR10, RZ ;  /* 0x0000000a07087c10 */ /* 0x001fe4000ff5e0ff */
[----:B--2---:R-:W-:Y:S02]  /*0850*/  IADD3 R11, P1, PT, R3, UR10, RZ ;  /* 0x0000000a030b7c10 */ /* 0x004fe4000ff3e0ff */
[----:B------:R-:W-:Y:S02]  /*0860*/  IADD3.X R9, PT, PT, R6, UR12, RZ, P2, !PT ;  /* 0x0000000c06097c10 */ /* 0x000fe400097fe4ff */
[----:B------:R-:W-:Y:S02]  /*0870*/  IADD3.X R14, PT, PT, R5, UR12, RZ, P1, !PT ;  /* 0x0000000c050e7c10 */ /* 0x000fe40008ffe4ff */
[----:B-1----:R-:W-:-:S02]  /*0880*/  LEA R12, P2, R8, UR16, 0x2 ;  /* 0x00000010080c7c11 */ /* 0x002fc4000f8410ff */
[C---:B------:R-:W-:Y:S02]  /*0890*/  LEA R10, P1, R11.reuse, UR18, 0x2 ;  /* 0x000000120b0a7c11 */ /* 0x040fe4000f8210ff */
[----:B------:R-:W-:Y:S02]  /*08a0*/  LEA.HI.X R13, R8, UR17, R9, 0x2, P2 ;  /* 0x00000011080d7c11 */ /* 0x000fe400090f1409 */
[----:B------:R-:W-:-:S03]  /*08b0*/  LEA.HI.X R11, R11, UR19, R14, 0x2, P1 ;  /* 0x000000130b0b7c11 */ /* 0x000fc600088f140e */
[----:B------:R-:W2:Y:S04]  /*08c0*/  LDG.E R12, desc[UR8][R12.64] ;  /* 0x000000080c0c7981 */ /* 0x000ea8000c1e1900 */
[----:B------:R-:W2:Y:S01]  /*08d0*/  LDG.E R17, desc[UR8][R10.64] ;  /* 0x000000080a117981 */ /* 0x000ea2000c1e1900 */
[----:B------:R-:W-:Y:S02]  /*08e0*/  USHF.R.S32.HI UR10, URZ, 0x1f, UR5 ;  /* 0x0000001fff0a7899 */ /* 0x000fe40008011405 */
[----:B------:R-:W-:Y:S02]  /*08f0*/  IADD3 R9, P2, PT, R7, UR5, RZ ;  /* 0x0000000507097c10 */ /* 0x000fe4000ff5e0ff */
[----:B------:R-:W-:Y:S02]  /*0900*/  IADD3 R19, P1, PT, R3, UR5, RZ ;  /* 0x0000000503137c10 */ /* 0x000fe4000ff3e0ff */
[----:B------:R-:W-:-:S02]  /*0910*/  IADD3.X R16, PT, PT, R6, UR10, RZ, P2, !PT ;  /* 0x0000000a06107c10 */ /* 0x000fc400097fe4ff */
[----:B------:R-:W-:Y:S02]  /*0920*/  LEA R14, P2, R9, UR16, 0x2 ;  /* 0x00000010090e7c11 */ /* 0x000fe4000f8410ff */
[----:B------:R-:W-:Y:S02]  /*0930*/  IADD3.X R20, PT, PT, R5, UR10, RZ, P1, !PT ;  /* 0x0000000a05147c10 */ /* 0x000fe40008ffe4ff */
[----:B------:R-:W-:Y:S02]  /*0940*/  LEA R8, P1, R19, UR18, 0x2 ;  /* 0x0000001213087c11 */ /* 0x000fe4000f8210ff */
[----:B------:R-:W-:Y:S02]  /*0950*/  LEA.HI.X R15, R9, UR17, R16, 0x2, P2 ;  /* 0x00000011090f7c11 */ /* 0x000fe400090f1410 */
[----:B------:R-:W-:Y:S01]  /*0960*/  LEA.HI.X R9, R19, UR19, R20, 0x2, P1 ;  /* 0x0000001313097c11 */ /* 0x000fe200088f1414 */
[----:B--2---:R-:W-:-:S05]  /*0970*/  FADD R19, R12, R17 ;  /* 0x000000110c137221 */ /* 0x004fca0000000000 */
[----:B------:R0:W-:Y:S04]  /*0980*/  STG.E desc[UR8][R10.64+0x4], R19 ;  /* 0x000004130a007986 */ /* 0x0001e8000c101908 */
[----:B------:R-:W2:Y:S04]  /*0990*/  LDG.E R14, desc[UR8][R14.64] ;  /* 0x000000080e0e7981 */ /* 0x000ea8000c1e1900 */
[----:B------:R-:W2:Y:S01]  /*09a0*/  LDG.E R21, desc[UR8][R8.64] ;  /* 0x0000000808157981 */ /* 0x000ea2000c1e1900 */
[----:B------:R-:W-:-:S04]  /*09b0*/  UIADD3 UR10, UPT, UPT, UR5, 0x1, URZ ;  /* 0x00000001050a7890 */ /* 0x000fc8000fffe0ff */
[----:B------:R-:W-:Y:S02]  /*09c0*/  USHF.R.S32.HI UR12, URZ, 0x1f, UR10 ;  /* 0x0000001fff0c7899 */ /* 0x000fe4000801140a */
[----:B------:R-:W-:Y:S02]  /*09d0*/  IADD3 R13, P2, PT, R7, UR10, RZ ;  /* 0x0000000a070d7c10 */ /* 0x000fe4000ff5e0ff */
[----:B------:R-:W-:Y:S02]  /*09e0*/  IADD3 R22, P1, PT, R3, UR10, RZ ;  /* 0x0000000a03167c10 */ /* 0x000fe4000ff3e0ff */
[----:B------:R-:W-:Y:S02]  /*09f0*/  IADD3.X R20, PT, PT, R6, UR12, RZ, P2, !PT ;  /* 0x0000000c06147c10 */ /* 0x000fe400097fe4ff */
[----:B------:R-:W-:Y:S02]  /*0a00*/  LEA R16, P2, R13, UR16, 0x2 ;  /* 0x000000100d107c11 */ /* 0x000fe4000f8410ff */
[----:B------:R-:W-:-:S02]  /*0a10*/  IADD3.X R23, PT, PT, R5, UR12, RZ, P1, !PT ;  /* 0x0000000c05177c10 */ /* 0x000fc40008ffe4ff */
[C---:B------:R-:W-:Y:S02]  /*0a20*/  LEA R12, P1, R22.reuse, UR18, 0x2 ;  /* 0x00000012160c7c11 */ /* 0x040fe4000f8210ff */
[----:B------:R-:W-:Y:S02]  /*0a30*/  LEA.HI.X R17, R13, UR17, R20, 0x2, P2 ;  /* 0x000000110d117c11 */ /* 0x000fe400090f1414 */
[----:B------:R-:W-:Y:S01]  /*0a40*/  LEA.HI.X R13, R22, UR19, R23, 0x2, P1 ;  /* 0x00000013160d7c11 */ /* 0x000fe200088f1417 */
[----:B--2---:R-:W-:-:S05]  /*0a50*/  FADD R21, R14, R21 ;  /* 0x000000150e157221 */ /* 0x004fca0000000000 */
[----:B------:R1:W-:Y:S04]  /*0a60*/  STG.E desc[UR8][R8.64+0x4], R21 ;  /* 0x0000041508007986 */ /* 0x0003e8000c101908 */
[----:B------:R-:W2:Y:S04]  /*0a70*/  LDG.E R16, desc[UR8][R16.64] ;  /* 0x0000000810107981 */ /* 0x000ea8000c1e1900 */
[----:B0-----:R-:W2:Y:S01]  /*0a80*/  LDG.E R19, desc[UR8][R12.64] ;  /* 0x000000080c137981 */ /* 0x001ea2000c1e1900 */
        /* <DEDUP_REMOVED lines=12> */
[----:B------:R-:W3:Y:S04]  /*0b50*/  LDG.E R14, desc[UR8][R14.64] ;  /* 0x000000080e0e7981 */ /* 0x000ee8000c1e1900 */
[----:B-1----:R-:W3:Y:S01]  /*0b60*/  LDG.E R9, desc[UR8][R10.64] ;  /* 0x000000080a097981 */ /* 0x002ee2000c1e1900 */
[----:B------:R-:W-:-:S06]  /*0b70*/  UIADD3 UR5, UPT, UPT, UR5, 0x4, URZ ;  /* 0x0000000405057890 */ /* 0x000fcc000fffe0ff */
[----:B------:R-:W-:Y:S01]  /*0b80*/  ISETP.LE.AND P1, PT, R18, UR5, PT ;  /* 0x0000000512007c0c */ /* 0x000fe2000bf23270 */
[----:B---3--:R-:W-:-:S05]  /*0b90*/  FADD R9, R14, R9 ;  /* 0x000000090e097221 */ /* 0x008fca0000000000 */
[----:B------:R2:W-:Y:S07]  /*0ba0*/  STG.E desc[UR8][R10.64+0x4], R9 ;  /* 0x000004090a007986 */ /* 0x0005ee000c101908 */
[----:B------:R-:W-:Y:S05]  /*0bb0*/  @!P1 BRA `(.L_x_46) ;  /* 0xfffffffc00189947 */ /* 0x000fea000383ffff */
.L_x_45:
[----:B0-----:R-:W-:-:S05]  /*0bc0*/  VIADD R8, R4, -UR5 ;  /* 0x8000000504087c36 */ /* 0x001fca0008000000 */
[----:B------:R-:W-:-:S13]  /*0bd0*/  ISETP.GT.AND P1, PT, R8, 0x1, PT ;  /* 0x000000010800780c */ /* 0x000fda0003f24270 */
[----:B------:R-:W-:Y:S05]  /*0be0*/  @!P1 BRA `(.L_x_47) ;  /* 0x0000000000789947 */ /* 0x000fea0003800000 */
[----:B------:R-:W0:Y:S01]  /*0bf0*/  LDCU.128 UR16, c[0x0][0x390] ;  /* 0x00007200ff1077ac */ /* 0x000e220008000c00 */
[----:B------:R-:W-:-:S04]  /*0c00*/  UIADD3 UR10, UPT, UPT, UR5, -0x1, URZ ;  /* 0xffffffff050a7890 */ /* 0x000fc8000fffe0ff */
[----:B------:R-:W-:Y:S02]  /*0c10*/  USHF.R.S32.HI UR12, URZ, 0x1f, UR10 ;  /* 0x0000001fff0c7899 */ /* 0x000fe4000801140a */
[----:B------:R-:W-:Y:S02]  /*0c20*/  IADD3 R8, P1, PT, R7, UR10, RZ ;  /* 0x0000000a07087c10 */ /* 0x000fe4000ff3e0ff */
[----:B--2---:R-:W-:Y:S02]  /*0c30*/  IADD3 R11, P0, PT, R3, UR10, RZ ;  /* 0x0000000a030b7c10 */ /* 0x004fe4000ff1e0ff */
[----:B------:R-:W-:Y:S02]  /*0c40*/  IADD3.X R9, PT, PT, R6, UR12, RZ, P1, !PT ;  /* 0x0000000c06097c10 */ /* 0x000fe40008ffe4ff */
[----:B------:R-:W-:Y:S02]  /*0c50*/  IADD3.X R12, PT, PT, R5, UR12, RZ, P0, !PT ;  /* 0x0000000c050c7c10 */ /* 0x000fe400087fe4ff */
[----:B0-----:R-:W-:-:S02]  /*0c60*/  LEA R14, P1, R8, UR16, 0x2 ;  /* 0x00000010080e7c11 */ /* 0x001fc4000f8210ff */
        /* <DEDUP_REMOVED lines=8> */
[----:B------:R-:W-:-:S02]  /*0cf0*/  LEA R12, P3, R9, UR16, 0x2 ;  /* 0x00000010090c7c11 */ /* 0x000fc4000f8610ff */
[----:B------:R-:W-:Y:S02]  /*0d00*/  IADD3.X R16, PT, PT, R6, UR10, RZ, P2, !PT ;  /* 0x0000000a06107c10 */ /* 0x000fe400097fe4ff */
[C---:B------:R-:W-:Y:S02]  /*0d10*/  LEA R8, P1, R18.reuse, UR18, 0x2 ;  /* 0x0000001212087c11 */ /* 0x040fe4000f8210ff */
[----:B------:R-:W-:Y:S02]  /*0d20*/  IADD3.X R19, PT, PT, R5, UR10, RZ, P0, !PT ;  /* 0x0000000a05137c10 */ /* 0x000fe400087fe4ff */
[----:B------:R-:W-:Y:S02]  /*0d30*/  LEA.HI.X R13, R9, UR17, R16, 0x2, P3 ;  /* 0x00000011090d7c11 */ /* 0x000fe400098f1410 */
[----:B------:R-:W-:Y:S01]  /*0d40*/  LEA.HI.X R9, R18, UR19, R19, 0x2, P1 ;  /* 0x0000001312097c11 */ /* 0x000fe200088f1413 */
[----:B--2---:R-:W-:-:S05]  /*0d50*/  FADD R17, R14, R17 ;  /* 0x000000110e117221 */ /* 0x004fca0000000000 */
[----:B------:R0:W-:Y:S04]  /*0d60*/  STG.E desc[UR8][R10.64+0x4], R17 ;  /* 0x000004110a007986 */ /* 0x0001e8000c101908 */
[----:B------:R-:W2:Y:S04]  /*0d70*/  LDG.E R12, desc[UR8][R12.64] ;  /* 0x000000080c0c7981 */ /* 0x000ea8000c1e1900 */
[----:B------:R-:W2:Y:S01]  /*0d80*/  LDG.E R15, desc[UR8][R8.64] ;  /* 0x00000008080f7981 */ /* 0x000ea2000c1e1900 */
[----:B------:R-:W-:Y:S01]  /*0d90*/  PLOP3.LUT P0, PT, PT, PT, PT, 0x8, 0x80 ;  /* 0x000000000080781c */ /* 0x000fe20003f0e170 */
[----:B------:R-:W-:Y:S01]  /*0da0*/  UIADD3 UR5, UPT, UPT, UR5, 0x2, URZ ;  /* 0x0000000205057890 */ /* 0x000fe2000fffe0ff */
[----:B--2---:R-:W-:-:S05]  /*0db0*/  FADD R15, R12, R15 ;  /* 0x0000000f0c0f7221 */ /* 0x004fca0000000000 */
[----:B------:R0:W-:Y:S06]  /*0dc0*/  STG.E desc[UR8][R8.64+0x4], R15 ;  /* 0x0000040f08007986 */ /* 0x0001ec000c101908 */
.L_x_47:
[----:B------:R-:W-:-:S13]  /*0dd0*/  ISETP.GT.OR P0, PT, R4, UR5, P0 ;  /* 0x0000000504007c0c */ /* 0x000fda0008704670 */
[----:B------:R-:W-:Y:S05]  /*0de0*/  @!P0 BRA `(.L_x_44) ;  /* 0x0000000400388947 */ /* 0x000fea0003800000 */
[----:B------:R-:W1:Y:S01]  /*0df0*/  LDCU.128 UR12, c[0x0][0x390] ;  /* 0x00007200ff0c77ac */ /* 0x000e620008000c00 */
[----:B------:R-:W-:-:S04]  /*0e00*/  UIADD3 UR5, UPT, UPT, UR5, -0x1, URZ ;  /* 0xffffffff05057890 */ /* 0x000fc8000fffe0ff */
[----:B------:R-:W-:Y:S02]  /*0e10*/  USHF.R.S32.HI UR10, URZ, 0x1f, UR5 ;  /* 0x0000001fff0a7899 */ /* 0x000fe40008011405 */
[----:B------:R-:W-:Y:S02]  /*0e20*/  IADD3 R7, P2, PT, R7, UR5, RZ ;  /* 0x0000000507077c10 */ /* 0x000fe4000ff5e0ff */
[----:B------:R-:W-:Y:S02]  /*0e30*/  IADD3 R3, P0, PT, R3, UR5, RZ ;  /* 0x0000000503037c10 */ /* 0x000fe4000ff1e0ff */
[----:B------:R-:W-:Y:S02]  /*0e40*/  IADD3.X R6, PT, PT, R6, UR10, RZ, P2, !PT ;  /* 0x0000000a06067c10 */ /* 0x000fe400097fe4ff */
[----:B0-2---:R-:W-:Y:S02]  /*0e50*/  IADD3.X R10, PT, PT, R5, UR10, RZ, P0, !PT ;  /* 0x0000000a050a7c10 */ /* 0x005fe400087fe4ff */
[----:B-1----:R-:W-:-:S02]  /*0e60*/  LEA R8, P3, R7, UR12, 0x2 ;  /* 0x0000000c07087c11 */ /* 0x002fc4000f8610ff */
[----:B------:R-:W-:Y:S02]  /*0e70*/  LEA R4, P1, R3, UR14, 0x2 ;  /* 0x0000000e03047c11 */ /* 0x000fe4000f8210ff */
[----:B------:R-:W-:Y:S02]  /*0e80*/  LEA.HI.X R9, R7, UR13, R6, 0x2, P3 ;  /* 0x0000000d07097c11 */ /* 0x000fe400098f1406 */
[----:B------:R-:W-:-:S03]  /*0e90*/  LEA.HI.X R5, R3, UR15, R10, 0x2, P1 ;  /* 0x0000000f03057c11 */ /* 0x000fc600088f140a */
[----:B------:R-:W2:Y:S04]  /*0ea0*/  LDG.E R8, desc[UR8][R8.64] ;  /* 0x0000000808087981 */ /* 0x000ea8000c1e1900 */
[----:B------:R-:W2:Y:S02]  /*0eb0*/  LDG.E R3, desc[UR8][R4.64] ;  /* 0x0000000804037981 */ /* 0x000ea4000c1e1900 */
[----:B--2---:R-:W-:-:S05]  /*0ec0*/  FADD R3, R8, R3 ;  /* 0x0000000308037221 */ /* 0x004fca0000000000 */
[----:B------:R3:W-:Y:S01]  /*0ed0*/  STG.E desc[UR8][R4.64+0x4], R3 ;  /* 0x0000040304007986 */ /* 0x0007e2000c101908 */
[----:B------:R-:W-:Y:S05]  /*0ee0*/  BRA `(.L_x_44) ;  /* 0x0000000000f87947 */ /* 0x000fea0003800000 */
.L_x_43:
[----:B------:R-:W-:-:S13]  /*0ef0*/  ISETP.GE.AND P0, PT, R4, 0x2, PT ;  /* 0x000000020400780c */ /* 0x000fda0003f06270 */
[----:B------:R-:W-:Y:S05]  /*0f00*/  @!P0 BRA `(.L_x_44) ;  /* 0x0000000000f08947 */ /* 0x000fea0003800000 */
[----:B0-----:R-:W-:Y:S01]  /*0f10*/  IMAD.MOV.U32 R8, RZ, RZ, 0x1 ;  /* 0x00000001ff087424 */ /* 0x001fe200078e00ff */
[----:B------:R-:W-:-:S03]  /*0f20*/  PLOP3.LUT P0, PT, PT, PT, PT, 0x80, 0x8 ;  /* 0x000000000008781c */ /* 0x000fc60003f0f070 */
[----:B------:R-:W-:-:S05]  /*0f30*/  IMAD.IADD R6, R4, 0x1, -R8 ;  /* 0x0000000104067824 */ /* 0x000fca00078e0a08 */
[----:B------:R-:W-:-:S13]  /*0f40*/  ISETP.GT.AND P1, PT, R6, 0x3, PT ;  /* 0x000000030600780c */ /* 0x000fda0003f24270 */
[----:B------:R-:W-:Y:S05]  /*0f50*/  @!P1 BRA `(.L_x_48) ;  /* 0x0000000000789947 */ /* 0x000fea0003800000 */
[----:B------:R-:W-:Y:S01]  /*0f60*/  PLOP3.LUT P0, PT, PT, PT, PT, 0x8, 0x80 ;  /* 0x000000000080781c */ /* 0x000fe20003f0e170 */
[----:B------:R-:W-:Y:S01]  /*0f70*/  VIADD R17, R4, 0xfffffffd ;  /* 0xfffffffd04117836 */ /* 0x000fe20000000000 */
[----:B------:R-:W0:Y:S01]  /*0f80*/  LDCU.64 UR12, c[0x0][0x398] ;  /* 0x00007300ff0c77ac */ /* 0x000e220008000a00 */
[----:B------:R-:W-:-:S10]  /*0f90*/  NOP ;  /* 0x0000000000007918 */ /* 0x000fd40000000000 */
.L_x_49:
[----:B-1----:R-:W-:Y:S01]  /*0fa0*/  IADD3 R7, P1, PT, R3, R8, RZ ;  /* 0x0000000803077210 */ /* 0x002fe20007f3e0ff */
[C---:B------:R-:W-:Y:S02]  /*0fb0*/  VIADD R10, R8.reuse, 0x1 ;  /* 0x00000001080a7836 */ /* 0x040fe40000000000 */
[C---:B------:R-:W-:Y:S01]  /*0fc0*/  VIADD R12, R8.reuse, 0x2 ;  /* 0x00000002080c7836 */ /* 0x040fe20000000000 */
[C---:B------:R-:W-:Y:S01]  /*0fd0*/  LEA.HI.X.SX32 R16, R8.reuse, R5, 0x1, P1 ;  /* 0x0000000508107211 */ /* 0x040fe200008f0eff */
[C---:B------:R-:W-:Y:S01]  /*0fe0*/  VIADD R14, R8.reuse, 0x3 ;  /* 0x00000003080e7836 */ /* 0x040fe20000000000 */
[----:B0-----:R-:W-:Y:S01]  /*0ff0*/  LEA R6, P1, R7, UR12, 0x2 ;  /* 0x0000000c07067c11 */ /* 0x001fe2000f8210ff */
[----:B------:R-:W-:Y:S01]  /*1000*/  VIADD R8, R8, 0x4 ;  /* 0x0000000408087836 */ /* 0x000fe20000000000 */
[C---:B------:R-:W-:Y:S02]  /*1010*/  IADD3 R11, P2, PT, R3.reuse, R10, RZ ;  /* 0x0000000a030b7210 */ /* 0x040fe40007f5e0ff */
[----:B------:R-:W-:-:S02]  /*1020*/  IADD3 R13, P3, PT, R3, R12, RZ ;  /* 0x0000000c030d7210 */ /* 0x000fc40007f7e0ff */
[----:B------:R-:W-:Y:S02]  /*1030*/  IADD3 R9, P4, PT, R3, R14, RZ ;  /* 0x0000000e03097210 */ /* 0x000fe40007f9e0ff */
[----:B------:R-:W-:Y:S02]  /*1040*/  LEA.HI.X R7, R7, UR13, R16, 0x2, P1 ;  /* 0x0000000d07077c11 */ /* 0x000fe400088f1410 */
[-C--:B------:R-:W-:Y:S02]  /*1050*/  LEA.HI.X.SX32 R20, R10, R5.reuse, 0x1, P2 ;  /* 0x000000050a147211 */ /* 0x080fe400010f0eff */
[-C--:B------:R-:W-:Y:S01]  /*1060*/  LEA.HI.X.SX32 R18, R12, R5.reuse, 0x1, P3 ;  /* 0x000000050c127211 */ /* 0x080fe200018f0eff */
[----:B------:R1:W-:Y:S01]  /*1070*/  STG.E desc[UR8][R6.64], RZ ;  /* 0x000000ff06007986 */ /* 0x0003e2000c101908 */
[----:B------:R-:W-:Y:S02]  /*1080*/  LEA R10, P1, R11, UR12, 0x2 ;  /* 0x0000000c0b0a7c11 */ /* 0x000fe4000f8210ff */
[----:B------:R-:W-:-:S02]  /*1090*/  LEA.HI.X.SX32 R16, R14, R5, 0x1, P4 ;  /* 0x000000050e107211 */ /* 0x000fc400020f0eff */
[----:B------:R-:W-:Y:S02]  /*10a0*/  LEA R12, P2, R13, UR12, 0x2 ;  /* 0x0000000c0d0c7c11 */ /* 0x000fe4000f8410ff */
[----:B------:R-:W-:Y:S02]  /*10b0*/  LEA R14, P3, R9, UR12, 0x2 ;  /* 0x0000000c090e7c11 */ /* 0x000fe4000f8610ff */
[----:B------:R-:W-:Y:S02]  /*10c0*/  LEA.HI.X R11, R11, UR13, R20, 0x2, P1 ;  /* 0x0000000d0b0b7c11 */ /* 0x000fe400088f1414 */
[----:B------:R-:W-:Y:S02]  /*10d0*/  LEA.HI.X R13, R13, UR13, R18, 0x2, P2 ;  /* 0x0000000d0d0d7c11 */ /* 0x000fe400090f1412 */
[----:B------:R-:W-:Y:S01]  /*10e0*/  LEA.HI.X R15, R9, UR13, R16, 0x2, P3 ;  /* 0x0000000d090f7c11 */ /* 0x000fe200098f1410 */
[----:B------:R1:W-:Y:S01]  /*10f0*/  STG.E desc[UR8][R10.64], RZ ;  /* 0x000000ff0a007986 */ /* 0x0003e2000c101908 */
[----:B------:R-:W-:-:S03]  /*1100*/  ISETP.GE.AND P1, PT, R8, R17, PT ;  /* 0x000000110800720c */ /* 0x000fc60003f26270 */
[----:B------:R1:W-:Y:S04]  /*1110*/  STG.E desc[UR8][R12.64], RZ ;  /* 0x000000ff0c007986 */ /* 0x0003e8000c101908 */
[----:B------:R1:W-:Y:S06]  /*1120*/  STG.E desc[UR8][R14.64], RZ ;  /* 0x000000ff0e007986 */ /* 0x0003ec000c101908 */
[----:B------:R-:W-:Y:S05]  /*1130*/  @!P1 BRA `(.L_x_49) ;  /* 0xfffffffc00989947 */ /* 0x000fea000383ffff */
.L_x_48:
[----:B-1----:R-:W-:-:S05]  /*1140*/  IMAD.IADD R6, R4, 0x1, -R8 ;  /* 0x0000000104067824 */ /* 0x002fca00078e0a08 */
[----:B------:R-:W-:-:S13]  /*1150*/  ISETP.GT.AND P1, PT, R6, 0x1, PT ;  /* 0x000000010600780c */ /* 0x000fda0003f24270 */
[----:B------:R-:W-:Y:S05]  /*1160*/  @!P1 BRA `(.L_x_50) ;  /* 0x0000000000389947 */ /* 0x000fea0003800000 */
[----:B------:R-:W0:Y:S01]  /*1170*/  LDCU.64 UR12, c[0x0][0x398] ;  /* 0x00007300ff0c77ac */ /* 0x000e220008000a00 */
[----:B------:R-:W-:Y:S01]  /*1180*/  VIADD R10, R8, 0x1 ;  /* 0x00000001080a7836 */ /* 0x000fe20000000000 */
[----:B------:R-:W-:-:S04]  /*1190*/  IADD3 R7, P0, PT, R3, R8, RZ ;  /* 0x0000000803077210 */ /* 0x000fc80007f1e0ff */
[----:B------:R-:W-:Y:S02]  /*11a0*/  IADD3 R9, P1, PT, R3, R10, RZ ;  /* 0x0000000a03097210 */ /* 0x000fe40007f3e0ff */
[CC--:B------:R-:W-:Y:S01]  /*11b0*/  LEA.HI.X.SX32 R14, R8.reuse, R5.reuse, 0x1, P0 ;  /* 0x00000005080e7211 */ /* 0x0c0fe200000f0eff */
[----:B------:R-:W-:Y:S01]  /*11c0*/  VIADD R8, R8, 0x2 ;  /* 0x0000000208087836 */ /* 0x000fe20000000000 */
[----:B------:R-:W-:Y:S02]  /*11d0*/  LEA.HI.X.SX32 R12, R10, R5, 0x1, P1 ;  /* 0x000000050a0c7211 */ /* 0x000fe400008f0eff */
[----:B0-----:R-:W-:Y:S02]  /*11e0*/  LEA R6, P0, R7, UR12, 0x2 ;  /* 0x0000000c07067c11 */ /* 0x001fe4000f8010ff */
[----:B------:R-:W-:Y:S02]  /*11f0*/  LEA R10, P1, R9, UR12, 0x2 ;  /* 0x0000000c090a7c11 */ /* 0x000fe4000f8210ff */
[----:B------:R-:W-:-:S02]  /*1200*/  LEA.HI.X R7, R7, UR13, R14, 0x2, P0 ;  /* 0x0000000d07077c11 */ /* 0x000fc400080f140e */
[----:B------:R-:W-:Y:S02]  /*1210*/  LEA.HI.X R11, R9, UR13, R12, 0x2, P1 ;  /* 0x0000000d090b7c11 */ /* 0x000fe400088f140c */
[----:B------:R-:W-:Y:S01]  /*1220*/  PLOP3.LUT P0, PT, PT, PT, PT, 0x8, 0x80 ;  /* 0x000000000080781c */ /* 0x000fe20003f0e170 */
[----:B------:R0:W-:Y:S04]  /*1230*/  STG.E desc[UR8][R6.64], RZ ;  /* 0x000000ff06007986 */ /* 0x0001e8000c101908 */
[----:B------:R0:W-:Y:S08]  /*1240*/  STG.E desc[UR8][R10.64], RZ ;  /* 0x000000ff0a007986 */ /* 0x0001f0000c101908 */
.L_x_50:
[----:B------:R-:W-:-:S13]  /*1250*/  ISETP.LT.OR P0, PT, R8, R4, P0 ;  /* 0x000000040800720c */ /* 0x000fda0000701670 */
[----:B------:R-:W-:Y:S05]  /*1260*/  @!P0 BRA `(.L_x_44) ;  /* 0x0000000000188947 */ /* 0x000fea0003800000 */
[----:B------:R-:W1:Y:S01]  /*1270*/  LDCU.64 UR12, c[0x0][0x398] ;  /* 0x00007300ff0c77ac */ /* 0x000e620008000a00 */
[----:B------:R-:W-:-:S04]  /*1280*/  IADD3 R3, P0, PT, R3, R8, RZ ;  /* 0x0000000803037210 */ /* 0x000fc80007f1e0ff */
[----:B------:R-:W-:Y:S02]  /*1290*/  LEA.HI.X.SX32 R8, R8, R5, 0x1, P0 ;  /* 0x0000000508087211 */ /* 0x000fe400000f0eff */
[----:B-1----:R-:W-:-:S04]  /*12a0*/  LEA R4, P0, R3, UR12, 0x2 ;  /* 0x0000000c03047c11 */ /* 0x002fc8000f8010ff */
[----:B------:R-:W-:-:S05]  /*12b0*/  LEA.HI.X R5, R3, UR13, R8, 0x2, P0 ;  /* 0x0000000d03057c11 */ /* 0x000fca00080f1408 */
[----:B------:R1:W-:Y:S04]  /*12c0*/  STG.E desc[UR8][R4.64], RZ ;  /* 0x000000ff04007986 */ /* 0x0003e8000c101908 */
.L_x_44:
[----:B------:R-:W-:Y:S05]  /*12d0*/  BSYNC.RECONVERGENT B0 ;  /* 0x0000000000007941 */ /* 0x000fea0003800200 */
.L_x_42:
[----:B------:R-:W4:Y:S01]  /*12e0*/  LDCU UR5, c[0x0][0x380] ;  /* 0x00007000ff0577ac */ /* 0x000f220008000800 */
[----:B------:R-:W-:-:S05]  /*12f0*/  IADD3 R0, P0, PT, R0, UR4, RZ ;  /* 0x0000000400007c10 */ /* 0x000fca000ff1e0ff */
[----:B------:R-:W-:Y:S01]  /*1300*/  IMAD.X R2, RZ, RZ, R2, P0 ;  /* 0x000000ffff027224 */ /* 0x000fe200000e0602 */
[----:B----4-:R-:W-:-:S04]  /*1310*/  ISETP.GE.U32.AND P0, PT, R0, UR5, PT ;  /* 0x0000000500007c0c */ /* 0x010fc8000bf06070 */
[----:B------:R-:W-:-:S13]  /*1320*/  ISETP.GE.U32.AND.EX P0, PT, R2, UR11, PT, P0 ;  /* 0x0000000b02007c0c */ /* 0x000fda000bf06100 */
[----:B------:R-:W-:Y:S05]  /*1330*/  @!P0 BRA `(.L_x_51) ;  /* 0xffffffec00788947 */ /* 0x000fea000383ffff */
[----:B------:R-:W-:Y:S05]  /*1340*/  EXIT ;  /* 0x000000000000794d */ /* 0x000fea0003800000 */
        .weak           $__internal_6_$__cuda_sm20_div_u64
        .type           $__internal_6_$__cuda_sm20_div_u64,@function
        .size           $__internal_6_$__cuda_sm20_div_u64,($__internal_7_$__cuda_sm20_rem_u64 - $__internal_6_$__cuda_sm20_div_u64)
$__internal_6_$__cuda_sm20_div_u64:
[----:B------:R-:W-:-:S04]  /*1350*/  IMAD.MOV.U32 R13, RZ, RZ, R3 ;  /* 0x000000ffff0d7224 */ /* 0x000fc800078e0003 */
[----:B------:R-:W0:Y:S08]  /*1360*/  I2F.U64.RP R7, R12 ;  /* 0x0000000c00077312 */ /* 0x000e300000309000 */
[----:B0-----:R-:W0:Y:S02]  /*1370*/  MUFU.RCP R7, R7 ;  /* 0x0000000700077308 */ /* 0x001e240000001000 */
[----:B0-----:R-:W-:-:S06]  /*1380*/  VIADD R14, R7, 0x1ffffffe ;  /* 0x1ffffffe070e7836 */ /* 0x001fcc0000000000 */
[----:B------:R-:W0:Y:S02]  /*1390*/  F2I.U64.TRUNC R14, R14 ;  /* 0x0000000e000e7311 */ /* 0x000e24000020d800 */
[----:B0-----:R-:W-:-:S04]  /*13a0*/  IMAD.WIDE.U32 R16, R14, R12, RZ ;  /* 0x0000000c0e107225 */ /* 0x001fc800078e00ff */
[C---:B------:R-:W-:Y:S01]  /*13b0*/  IMAD R9, R14.reuse, R3, R17 ;  /* 0x000000030e097224 */ /* 0x040fe200078e0211 */
[----:B------:R-:W-:Y:S01]  /*13c0*/  IADD3 R11, P0, PT, RZ, -R16, RZ ;  /* 0x80000010ff0b7210 */ /* 0x000fe20007f1e0ff */
[----:B------:R-:W-:Y:S02]  /*13d0*/  IMAD.MOV.U32 R17, RZ, RZ, R14 ;  /* 0x000000ffff117224 */ /* 0x000fe400078e000e */
        /* <DEDUP_REMOVED lines=24> */
[----:B------:R-:W-:Y:S02]  /*1560*/  IMAD.MOV.U32 R15, RZ, RZ, RZ ;  /* 0x000000ffff0f7224 */ /* 0x000fe400078e00ff */
[----:B------:R-:W-:-:S04]  /*1570*/  IMAD.WIDE.U32 R14, R9, R5, R14 ;  /* 0x00000005090e7225 */ /* 0x000fc800078e000e */
[C---:B------:R-:W-:Y:S02]  /*1580*/  IMAD R16, R7.reuse, R5, RZ ;  /* 0x0000000507107224 */ /* 0x040fe400078e02ff */
[----:B------:R-:W-:-:S04]  /*1590*/  IMAD.HI.U32 R9, P0, R7, R4, R14 ;  /* 0x0000000407097227 */ /* 0x000fc8000780000e */
[----:B------:R-:W-:Y:S01]  /*15a0*/  IMAD.HI.U32 R7, R7, R5, RZ ;  /* 0x0000000507077227 */ /* 0x000fe200078e00ff */
[----:B------:R-:W-:-:S03]  /*15b0*/  IADD3 R9, P1, PT, R16, R9, RZ ;  /* 0x0000000910097210 */ /* 0x000fc60007f3e0ff */
[----:B------:R-:W-:Y:S02]  /*15c0*/  IMAD.X R7, RZ, RZ, R7, P0 ;  /* 0x000000ffff077224 */ /* 0x000fe400000e0607 */
[----:B------:R-:W-:-:S04]  /*15d0*/  IMAD.WIDE.U32 R14, R9, R12, RZ ;  /* 0x0000000c090e7225 */ /* 0x000fc800078e00ff */
[----:B------:R-:W-:Y:S02]  /*15e0*/  IMAD.X R7, RZ, RZ, R7, P1 ;  /* 0x000000ffff077224 */ /* 0x000fe400008e0607 */
[----:B------:R-:W-:Y:S01]  /*15f0*/  IMAD R11, R9, R3, R15 ;  /* 0x00000003090b7224 */ /* 0x000fe200078e020f */
[----:B------:R-:W-:-:S03]  /*1600*/  IADD3 R15, P1, PT, -R14, R4, RZ ;  /* 0x000000040e0f7210 */ /* 0x000fc60007f3e1ff */
[-C--:B------:R-:W-:Y:S01]  /*1610*/  IMAD R4, R7, R12.reuse, R11 ;  /* 0x0000000c07047224 */ /* 0x080fe200078e020b */
[----:B------:R-:W-:Y:S01]  /*1620*/  ISETP.GE.U32.AND P0, PT, R15, R12, PT ;  /* 0x0000000c0f00720c */ /* 0x000fe20003f06070 */
[----:B------:R-:W-:Y:S02]  /*1630*/  IMAD.MOV.U32 R11, RZ, RZ, 0x0 ;  /* 0x00000000ff0b7424 */ /* 0x000fe400078e00ff */
[----:B------:R-:W-:Y:S01]  /*1640*/  IMAD.X R18, R5, 0x1, ~R4, P1 ;  /* 0x0000000105127824 */ /* 0x000fe200008e0e04 */
[----:B------:R-:W-:Y:S02]  /*1650*/  IADD3 R4, P2, PT, R9, 0x1, RZ ;  /* 0x0000000109047810 */ /* 0x000fe40007f5e0ff */
[----:B------:R-:W-:Y:S02]  /*1660*/  IADD3 R5, P1, PT, -R12, R15, RZ ;  /* 0x0000000f0c057210 */ /* 0x000fe40007f3e1ff */
[----:B------:R-:W-:Y:S01]  /*1670*/  ISETP.GE.U32.AND.EX P0, PT, R18, R3, PT, P0 ;  /* 0x000000031200720c */ /* 0x000fe20003f06100 */
[----:B------:R-:W-:-:S02]  /*1680*/  IMAD.X R14, RZ, RZ, R7, P2 ;  /* 0x000000ffff0e7224 */ /* 0x000fc400010e0607 */
[----:B------:R-:W-:Y:S01]  /*1690*/  IMAD.X R16, R18, 0x1, ~R3, P1 ;  /* 0x0000000112107824 */ /* 0x000fe200008e0e03 */
[----:B------:R-:W-:Y:S02]  /*16a0*/  SEL R9, R4, R9, P0 ;  /* 0x0000000904097207 */ /* 0x000fe40000000000 */
[----:B------:R-:W-:Y:S02]  /*16b0*/  SEL R5, R5, R15, P0 ;  /* 0x0000000f05057207 */ /* 0x000fe40000000000 */
[----:B------:R-:W-:Y:S02]  /*16c0*/  SEL R14, R14, R7, P0 ;  /* 0x000000070e0e7207 */ /* 0x000fe40000000000 */
[----:B------:R-:W-:Y:S02]  /*16d0*/  IADD3 R4, P2, PT, R9, 0x1, RZ ;  /* 0x0000000109047810 */ /* 0x000fe40007f5e0ff */
[----:B------:R-:W-:Y:S02]  /*16e0*/  SEL R16, R16, R18, P0 ;  /* 0x0000001210107207 */ /* 0x000fe40000000000 */
[----:B------:R-:W-:Y:S01]  /*16f0*/  ISETP.GE.U32.AND P0, PT, R5, R12, PT ;  /* 0x0000000c0500720c */ /* 0x000fe20003f06070 */
[----:B------:R-:W-:Y:S01]  /*1700*/  IMAD.X R5, RZ, RZ, R14, P2 ;  /* 0x000000ffff057224 */ /* 0x000fe200010e060e */
[----:B------:R-:W-:-:S02]  /*1710*/  ISETP.NE.U32.AND P1, PT, R12, RZ, PT ;  /* 0x000000ff0c00720c */ /* 0x000fc40003f25070 */
[----:B------:R-:W-:Y:S02]  /*1720*/  ISETP.GE.U32.AND.EX P0, PT, R16, R3, PT, P0 ;  /* 0x000000031000720c */ /* 0x000fe40003f06100 */
[----:B------:R-:W-:Y:S02]  /*1730*/  ISETP.NE.AND.EX P1, PT, R3, RZ, PT, P1 ;  /* 0x000000ff0300720c */ /* 0x000fe40003f25310 */
[----:B------:R-:W-:Y:S02]  /*1740*/  SEL R4, R4, R9, P0 ;  /* 0x0000000904047207 */ /* 0x000fe40000000000 */
[----:B------:R-:W-:Y:S02]  /*1750*/  SEL R5, R5, R14, P0 ;  /* 0x0000000e05057207 */ /* 0x000fe40000000000 */
[----:B------:R-:W-:Y:S02]  /*1760*/  SEL R4, R4, 0xffffffff, P1 ;  /* 0xffffffff04047807 */ /* 0x000fe40000800000 */
[----:B------:R-:W-:Y:S01]  /*1770*/  SEL R5, R5, 0xffffffff, P1 ;  /* 0xffffffff05057807 */ /* 0x000fe20000800000 */
[----:B------:R-:W-:Y:S06]  /*1780*/  RET.REL.NODEC R10 `(_ZN6caffe276_GLOBAL__N__52_tmpxft_00006fd9_00000000_7_integral_image_op_cpp1_ii_a0828ec813RowPassKernelEiiiiPKfPf) ;  /* 0xffffffe80a1c7950 */ /* 0x000fec0003c3ffff */
        .weak           $__internal_7_$__cuda_sm20_rem_u64
        .type           $__internal_7_$__cuda_sm20_rem_u64,@function
        .size           $__internal_7_$__cuda_sm20_rem_u64,(.L_x_60 - $__internal_7_$__cuda_sm20_rem_u64)
$__internal_7_$__cuda_sm20_rem_u64:
        /* <DEDUP_REMOVED lines=56> */
[----:B------:R-:W-:-:S04]  /*1b10*/  ISETP.GE.U32.AND.EX P0, PT, R12, R9, PT, P0 ;  /* 0x000000090c00720c */ /* 0x000fc80003f06100 */
[----:B------:R-:W-:-:S04]  /*1b20*/  SEL R8, R8, R3, P0 ;  /* 0x0000000308087207 */ /* 0x000fc80000000000 */
[----:B------:R-:W-:Y:S01]  /*1b30*/  SEL R8, R8, 0xffffffff, P1 ;  /* 0xffffffff08087807 */ /* 0x000fe20000800000 */
[----:B------:R-:W-:Y:S06]  /*1b40*/  RET.REL.NODEC R10 `(_ZN6caffe276_GLOBAL__N__52_tmpxft_00006fd9_00000000_7_integral_image_op_cpp1_ii_a0828ec813RowPassKernelEiiiiPKfPf) ;  /* 0xffffffe40a2c7950 */ /* 0x000fec0003c3ffff */
.L_x_52:
        /* <DEDUP_REMOVED lines=11> */
.L_x_60:


//--------------------- .nv.shared.reserved.0     --------------------------
	.section	.nv.shared.reserved.0,"aw",@nobits
	.weak		__nv_reservedSMEM_offset_0_alias
	.size		__nv_reservedSMEM_offset_0_alias, 0, 64
	.other		__nv_reservedSMEM_offset_0_alias,@"STO_CUDA_RESERVED_SHARED STV_DEFAULT"
__nv_reservedSMEM_offset_0_alias:
	.zero		0
	.zero		64


//--------------------- .nv.global                --------------------------
	.section	.nv.global,"aw",@nobits
	.align	8
.nv.global:
	.type		_ZTVN10__cxxabiv120__function_type_infoE,@object
	.size		_ZTVN10__cxxabiv120__function_type_infoE,(_ZTVN10__cxxabiv120__si_class_type_infoE - _ZTVN10__cxxabiv120__function_type_infoE)
_ZTVN10__cxxabiv120__function_type_infoE:
	.zero		8
	.type		_ZTVN10__cxxabiv120__si_class_type_infoE,@object
	.size		_ZTVN10__cxxabiv120__si_class_type_infoE,(_ZTTNSt7__cxx1119basic_ostringstreamIcSt11char_traitsIcESaIcEEE - _ZTVN10__cxxabiv120__si_class_type_infoE)
_ZTVN10__cxxabiv120__si_class_type_infoE:
	.zero		8
	.type		_ZTTNSt7__cxx1119basic_ostringstreamIcSt11char_traitsIcESaIcEEE,@object
	.size		_ZTTNSt7__cxx1119basic_ostringstreamIcSt11char_traitsIcESaIcEEE,(_ZTVN10__cxxabiv117__class_type_infoE - _ZTTNSt7__cxx1119basic_ostringstreamIcSt11char_traitsIcESaIcEEE)
_ZTTNSt7__cxx1119basic_ostringstreamIcSt11char_traitsIcESaIcEEE:
	.zero		8
	.type		_ZTVN10__cxxabiv117__class_type_infoE,@object
	.size		_ZTVN10__cxxabiv117__class_type_infoE,(_ZTTSo - _ZTVN10__cxxabiv117__class_type_infoE)
_ZTVN10__cxxabiv117__class_type_infoE:
	.zero		8
	.type		_ZTTSo,@object
	.size		_ZTTSo,(_ZTVN10__cxxabiv119__pointer_type_infoE - _ZTTSo)
_ZTTSo:
	.zero		8
	.type		_ZTVN10__cxxabiv119__pointer_type_infoE,@object
	.size		_ZTVN10__cxxabiv119__pointer_type_infoE,(_ZTVSt9basic_iosIcSt11char_traitsIcEE - _ZTVN10__cxxabiv119__pointer_type_infoE)
_ZTVN10__cxxabiv119__pointer_type_infoE:
	.zero		8
	.type		_ZTVSt9basic_iosIcSt11char_traitsIcEE,@object
	.size		_ZTVSt9basic_iosIcSt11char_traitsIcEE,(_ZTVN3c105ErrorE - _ZTVSt9basic_iosIcSt11char_traitsIcEE)
_ZTVSt9basic_iosIcSt11char_traitsIcEE:
	.zero		32
	.type		_ZTVN3c105ErrorE,@object
	.size		_ZTVN3c105ErrorE,(_ZTVN3c1011StorageImplE - _ZTVN3c105ErrorE)
_ZTVN3c105ErrorE:
	.zero		40
	.type		_ZTVN3c1011StorageImplE,@object
	.size		_ZTVN3c1011StorageImplE,(_ZTVN3c1020intrusive_ptr_targetE - _ZTVN3c1011StorageImplE)
_ZTVN3c1011StorageImplE:
	.zero		40
	.type		_ZTVN3c1020intrusive_ptr_targetE,@object
	.size		_ZTVN3c1020intrusive_ptr_targetE,(_ZTVSt9exception - _ZTVN3c1020intrusive_ptr_targetE)
_ZTVN3c1020intrusive_ptr_targetE:
	.zero		40
	.type		_ZTVSt9exception,@object
	.size		_ZTVSt9exception,(_ZTVSt15basic_streambufIcSt11char_traitsIcEE - _ZTVSt9exception)
_ZTVSt9exception:
	.zero		40
	.type		_ZTVSt15basic_streambufIcSt11char_traitsIcEE,@object
	.size		_ZTVSt15basic_streambufIcSt11char_traitsIcEE,(_ZTVNSt7__cxx1115basic_stringbufIcSt11char_traitsIcESaIcEEE - _ZTVSt15basic_streambufIcSt11char_traitsIcEE)
_ZTVSt15basic_streambufIcSt11char_traitsIcEE:
	.zero		128
	.type		_ZTVNSt7__cxx1115basic_stringbufIcSt11char_traitsIcESaIcEEE,@object
	.size		_ZTVNSt7__cxx1115basic_stringbufIcSt11char_traitsIcESaIcEEE,(_ZTVN6caffe215IntegralImageOpIfNS_11CUDAContextEEE - _ZTVNSt7__cxx1115basic_stringbufIcSt11char_traitsIcESaIcEEE)
_ZTVNSt7__cxx1115basic_stringbufIcSt11char_traitsIcESaIcEEE:
	.zero		128
	.type		_ZTVN6caffe215IntegralImageOpIfNS_11CUDAContextEEE,@object
	.size		_ZTVN6caffe215IntegralImageOpIfNS_11CUDAContextEEE,(_ZTVN6caffe223IntegralImageGradientOpIfNS_11CUDAContextEEE - _ZTVN6caffe215IntegralImageOpIfNS_11CUDAContextEEE)
_ZTVN6caffe215IntegralImageOpIfNS_11CUDAContextEEE:
	.zero		136
	.type		_ZTVN6caffe223IntegralImageGradientOpIfNS_11CUDAContextEEE,@object
	.size		_ZTVN6caffe223IntegralImageGradientOpIfNS_11CUDAContextEEE,(_ZTVN6caffe28OperatorINS_11CUDAContextEEE - _ZTVN6caffe223IntegralImageGradientOpIfNS_11CUDAContextEEE)
_ZTVN6caffe223IntegralImageGradientOpIfNS_11CUDAContextEEE:
	.zero		136
	.type		_ZTVN6caffe28OperatorINS_11CUDAContextEEE,@object
	.size		_ZTVN6caffe28OperatorINS_11CUDAContextEEE,(.L_13 - _ZTVN6caffe28OperatorINS_11CUDAContextEEE)
_ZTVN6caffe28OperatorINS_11CUDAContextEEE:
	.zero		136
.L_13:


//--------------------- .nv.constant0._ZN6caffe276_GLOBAL__N__52_tmpxft_00006fd9_00000000_7_integral_image_op_cpp1_ii_a0828ec821ColPassGradientKernelEiiiiPKfPf --------------------------
	.section	.nv.constant0._ZN6caffe276_GLOBAL__N__52_tmpxft_00006fd9_00000000_7_integral_image_op_cpp1_ii_a0828ec821ColPassGradientKernelEiiiiPKfPf,"a",@progbits
	.sectionflags	@""
	.align	4
.nv.constant0._ZN6caffe276_GLOBAL__N__52_tmpxft_00006fd9_00000000_7_integral_image_op_cpp1_ii_a0828ec821ColPassGradientKernelEiiiiPKfPf:
	.zero		928


//--------------------- .nv.constant0._ZN6caffe276_GLOBAL__N__52_tmpxft_00006fd9_00000000_7_integral_image_op_cpp1_ii_a0828ec813ColPassKernelEiiiiPf --------------------------
	.section	.nv.constant0._ZN6caffe276_GLOBAL__N__52_tmpxft_00006fd9_00000000_7_integral_image_op_cpp1_ii_a0828ec813ColPassKernelEiiiiPf,"a",@progbits
	.sectionflags	@""
	.align	4
.nv.constant0._ZN6caffe276_GLOBAL__N__52_tmpxft_00006fd9_00000000_7_integral_image_op_cpp1_ii_a0828ec813ColPassKernelEiiiiPf:
	.zero		920


//--------------------- .nv.constant0._ZN6caffe276_GLOBAL__N__52_tmpxft_00006fd9_00000000_7_integral_image_op_cpp1_ii_a0828ec821RowPassGradientKernelEiiiiPKfPf --------------------------
	.section	.nv.constant0._ZN6caffe276_GLOBAL__N__52_tmpxft_00006fd9_00000000_7_integral_image_op_cpp1_ii_a0828ec821RowPassGradientKernelEiiiiPKfPf,"a",@progbits
	.sectionflags	@""
	.align	4
.nv.constant0._ZN6caffe276_GLOBAL__N__52_tmpxft_00006fd9_00000000_7_integral_image_op_cpp1_ii_a0828ec821RowPassGradientKernelEiiiiPKfPf:
	.zero		928


//--------------------- .nv.constant0._ZN6caffe276_GLOBAL__N__52_tmpxft_00006fd9_00000000_7_integral_image_op_cpp1_ii_a0828ec813RowPassKernelEiiiiPKfPf --------------------------
	.section	.nv.constant0._ZN6caffe276_GLOBAL__N__52_tmpxft_00006fd9_00000000_7_integral_image_op_cpp1_ii_a0828ec813RowPassKernelEiiiiPKfPf,"a",@progbits
	.sectionflags	@""
	.align	4
.nv.constant0._ZN6caffe276_GLOBAL__N__52_tmpxft_00006fd9_00000000_7_integral_image_op_cpp1_ii_a0828ec813RowPassKernelEiiiiPKfPf:
	.zero		928


//--------------------- SYMBOLS --------------------------

	.type		.nv.reservedSmem.offset0,@object
	.size		.nv.reservedSmem.offset0,0x4
